//
// Generated by NVIDIA NVVM Compiler
//
// Compiler Build ID: CL-36424714
// Cuda compilation tools, release 13.0, V13.0.88
// Based on NVVM 20.0.0
//

.version 9.0
.target sm_100
.address_size 64

	// .globl	_Z20generateRandomKernelPfiy
.global .align 4 .b8 precalc_xorwow_matrix[102400];
.global .align 4 .b8 precalc_xorwow_offset_matrix[102400];
.global .align 4 .b8 mrg32k3aM1[2304];
.global .align 4 .b8 mrg32k3aM2[2304];
.global .align 4 .b8 mrg32k3aM1SubSeq[2016];
.global .align 4 .b8 mrg32k3aM2SubSeq[2016];
.global .align 4 .b8 mrg32k3aM1Seq[2304];
.global .align 4 .b8 mrg32k3aM2Seq[2304];
.const .align 8 .b8 __cr_lgamma_table[72];

.visible .entry _Z20generateRandomKernelPfiy(
	.param .u64 .ptr .align 1 _Z20generateRandomKernelPfiy_param_0,
	.param .u32 _Z20generateRandomKernelPfiy_param_1,
	.param .u64 _Z20generateRandomKernelPfiy_param_2
)
{
	.local .align 8 .b8 	__local_depot0[48];
	.reg .b64 	%SP;
	.reg .b64 	%SPL;
	.reg .pred 	%p<64>;
	.reg .b32 	%r<1199>;
	.reg .b32 	%f<3>;
	.reg .b64 	%rd<28>;

	mov.u64 	%SPL, __local_depot0;
	ld.param.u64 	%rd10, [_Z20generateRandomKernelPfiy_param_0];
	ld.param.u32 	%r541, [_Z20generateRandomKernelPfiy_param_1];
	ld.param.u64 	%rd11, [_Z20generateRandomKernelPfiy_param_2];
	mov.u32 	%r542, %ctaid.x;
	mov.u32 	%r543, %ntid.x;
	mov.u32 	%r544, %tid.x;
	mad.lo.s32 	%r1, %r542, %r543, %r544;
	setp.ge.s32 	%p1, %r1, %r541;
	@%p1 bra 	$L__BB0_117;
	add.u64 	%rd1, %SPL, 0;
	cvt.s64.s32 	%rd2, %r1;
	cvt.u32.u64 	%r545, %rd11;
	xor.b32  	%r546, %r545, -1429050551;
	mul.lo.s32 	%r547, %r546, 1099087573;
	{ .reg .b32 tmp; mov.b64 {tmp, %r548}, %rd11; }
	xor.b32  	%r549, %r548, -136515619;
	mul.lo.s32 	%r550, %r549, -1703105765;
	add.s32 	%r551, %r547, %r550;
	add.s32 	%r2, %r551, 6615241;
	add.s32 	%r935, %r547, 123456789;
	st.local.v2.u32 	[%rd1], {%r2, %r935};
	xor.b32  	%r552, %r547, 362436069;
	add.s32 	%r553, %r550, 521288629;
	st.local.v2.u32 	[%rd1+8], {%r552, %r553};
	xor.b32  	%r554, %r550, 88675123;
	add.s32 	%r931, %r547, 5783321;
	st.local.v2.u32 	[%rd1+16], {%r554, %r931};
	setp.eq.s32 	%p2, %r1, 0;
	@%p2 bra 	$L__BB0_116;
	mov.b32 	%r918, 0;
	mov.u64 	%rd27, %rd2;
$L__BB0_3:
	mov.u64 	%rd3, %rd27;
	and.b64  	%rd4, %rd3, 3;
	setp.eq.s64 	%p3, %rd4, 0;
	@%p3 bra 	$L__BB0_115;
	mul.wide.u32 	%rd13, %r918, 3200;
	mov.u64 	%rd14, precalc_xorwow_matrix;
	add.s64 	%rd5, %rd14, %rd13;
	mov.b32 	%r931, 0;
	mov.u32 	%r932, %r931;
	mov.u32 	%r933, %r931;
	mov.u32 	%r934, %r931;
	mov.u32 	%r935, %r931;
	mov.u32 	%r924, %r931;
$L__BB0_5:
	mul.wide.u32 	%rd15, %r924, 4;
	add.s64 	%rd16, %rd1, %rd15;
	ld.local.u32 	%r14, [%rd16+4];
	shl.b32 	%r15, %r924, 5;
	mov.b32 	%r930, 0;
$L__BB0_6:
	.pragma "nounroll";
	shr.u32 	%r558, %r14, %r930;
	and.b32  	%r559, %r558, 1;
	setp.eq.b32 	%p4, %r559, 1;
	not.pred 	%p5, %p4;
	add.s32 	%r560, %r15, %r930;
	mul.lo.s32 	%r561, %r560, 5;
	mul.wide.u32 	%rd17, %r561, 4;
	add.s64 	%rd6, %rd5, %rd17;
	@%p5 bra 	$L__BB0_8;
	ld.global.u32 	%r562, [%rd6];
	xor.b32  	%r935, %r935, %r562;
	ld.global.u32 	%r563, [%rd6+4];
	xor.b32  	%r934, %r934, %r563;
	ld.global.u32 	%r564, [%rd6+8];
	xor.b32  	%r933, %r933, %r564;
	ld.global.u32 	%r565, [%rd6+12];
	xor.b32  	%r932, %r932, %r565;
	ld.global.u32 	%r566, [%rd6+16];
	xor.b32  	%r931, %r931, %r566;
$L__BB0_8:
	and.b32  	%r568, %r558, 2;
	setp.eq.s32 	%p6, %r568, 0;
	@%p6 bra 	$L__BB0_10;
	ld.global.u32 	%r569, [%rd6+20];
	xor.b32  	%r935, %r935, %r569;
	ld.global.u32 	%r570, [%rd6+24];
	xor.b32  	%r934, %r934, %r570;
	ld.global.u32 	%r571, [%rd6+28];
	xor.b32  	%r933, %r933, %r571;
	ld.global.u32 	%r572, [%rd6+32];
	xor.b32  	%r932, %r932, %r572;
	ld.global.u32 	%r573, [%rd6+36];
	xor.b32  	%r931, %r931, %r573;
$L__BB0_10:
	and.b32  	%r575, %r558, 4;
	setp.eq.s32 	%p7, %r575, 0;
	@%p7 bra 	$L__BB0_12;
	ld.global.u32 	%r576, [%rd6+40];
	xor.b32  	%r935, %r935, %r576;
	ld.global.u32 	%r577, [%rd6+44];
	xor.b32  	%r934, %r934, %r577;
	ld.global.u32 	%r578, [%rd6+48];
	xor.b32  	%r933, %r933, %r578;
	ld.global.u32 	%r579, [%rd6+52];
	xor.b32  	%r932, %r932, %r579;
	ld.global.u32 	%r580, [%rd6+56];
	xor.b32  	%r931, %r931, %r580;
$L__BB0_12:
	and.b32  	%r582, %r558, 8;
	setp.eq.s32 	%p8, %r582, 0;
	@%p8 bra 	$L__BB0_14;
	ld.global.u32 	%r583, [%rd6+60];
	xor.b32  	%r935, %r935, %r583;
	ld.global.u32 	%r584, [%rd6+64];
	xor.b32  	%r934, %r934, %r584;
	ld.global.u32 	%r585, [%rd6+68];
	xor.b32  	%r933, %r933, %r585;
	ld.global.u32 	%r586, [%rd6+72];
	xor.b32  	%r932, %r932, %r586;
	ld.global.u32 	%r587, [%rd6+76];
	xor.b32  	%r931, %r931, %r587;
$L__BB0_14:
	and.b32  	%r589, %r558, 16;
	setp.eq.s32 	%p9, %r589, 0;
	@%p9 bra 	$L__BB0_16;
	ld.global.u32 	%r590, [%rd6+80];
	xor.b32  	%r935, %r935, %r590;
	ld.global.u32 	%r591, [%rd6+84];
	xor.b32  	%r934, %r934, %r591;
	ld.global.u32 	%r592, [%rd6+88];
	xor.b32  	%r933, %r933, %r592;
	ld.global.u32 	%r593, [%rd6+92];
	xor.b32  	%r932, %r932, %r593;
	ld.global.u32 	%r594, [%rd6+96];
	xor.b32  	%r931, %r931, %r594;
$L__BB0_16:
	and.b32  	%r596, %r558, 32;
	setp.eq.s32 	%p10, %r596, 0;
	@%p10 bra 	$L__BB0_18;
	ld.global.u32 	%r597, [%rd6+100];
	xor.b32  	%r935, %r935, %r597;
	ld.global.u32 	%r598, [%rd6+104];
	xor.b32  	%r934, %r934, %r598;
	ld.global.u32 	%r599, [%rd6+108];
	xor.b32  	%r933, %r933, %r599;
	ld.global.u32 	%r600, [%rd6+112];
	xor.b32  	%r932, %r932, %r600;
	ld.global.u32 	%r601, [%rd6+116];
	xor.b32  	%r931, %r931, %r601;
$L__BB0_18:
	and.b32  	%r603, %r558, 64;
	setp.eq.s32 	%p11, %r603, 0;
	@%p11 bra 	$L__BB0_20;
	ld.global.u32 	%r604, [%rd6+120];
	xor.b32  	%r935, %r935, %r604;
	ld.global.u32 	%r605, [%rd6+124];
	xor.b32  	%r934, %r934, %r605;
	ld.global.u32 	%r606, [%rd6+128];
	xor.b32  	%r933, %r933, %r606;
	ld.global.u32 	%r607, [%rd6+132];
	xor.b32  	%r932, %r932, %r607;
	ld.global.u32 	%r608, [%rd6+136];
	xor.b32  	%r931, %r931, %r608;
$L__BB0_20:
	and.b32  	%r610, %r558, 128;
	setp.eq.s32 	%p12, %r610, 0;
	@%p12 bra 	$L__BB0_22;
	ld.global.u32 	%r611, [%rd6+140];
	xor.b32  	%r935, %r935, %r611;
	ld.global.u32 	%r612, [%rd6+144];
	xor.b32  	%r934, %r934, %r612;
	ld.global.u32 	%r613, [%rd6+148];
	xor.b32  	%r933, %r933, %r613;
	ld.global.u32 	%r614, [%rd6+152];
	xor.b32  	%r932, %r932, %r614;
	ld.global.u32 	%r615, [%rd6+156];
	xor.b32  	%r931, %r931, %r615;
$L__BB0_22:
	and.b32  	%r617, %r558, 256;
	setp.eq.s32 	%p13, %r617, 0;
	@%p13 bra 	$L__BB0_24;
	ld.global.u32 	%r618, [%rd6+160];
	xor.b32  	%r935, %r935, %r618;
	ld.global.u32 	%r619, [%rd6+164];
	xor.b32  	%r934, %r934, %r619;
	ld.global.u32 	%r620, [%rd6+168];
	xor.b32  	%r933, %r933, %r620;
	ld.global.u32 	%r621, [%rd6+172];
	xor.b32  	%r932, %r932, %r621;
	ld.global.u32 	%r622, [%rd6+176];
	xor.b32  	%r931, %r931, %r622;
$L__BB0_24:
	and.b32  	%r624, %r558, 512;
	setp.eq.s32 	%p14, %r624, 0;
	@%p14 bra 	$L__BB0_26;
	ld.global.u32 	%r625, [%rd6+180];
	xor.b32  	%r935, %r935, %r625;
	ld.global.u32 	%r626, [%rd6+184];
	xor.b32  	%r934, %r934, %r626;
	ld.global.u32 	%r627, [%rd6+188];
	xor.b32  	%r933, %r933, %r627;
	ld.global.u32 	%r628, [%rd6+192];
	xor.b32  	%r932, %r932, %r628;
	ld.global.u32 	%r629, [%rd6+196];
	xor.b32  	%r931, %r931, %r629;
$L__BB0_26:
	and.b32  	%r631, %r558, 1024;
	setp.eq.s32 	%p15, %r631, 0;
	@%p15 bra 	$L__BB0_28;
	ld.global.u32 	%r632, [%rd6+200];
	xor.b32  	%r935, %r935, %r632;
	ld.global.u32 	%r633, [%rd6+204];
	xor.b32  	%r934, %r934, %r633;
	ld.global.u32 	%r634, [%rd6+208];
	xor.b32  	%r933, %r933, %r634;
	ld.global.u32 	%r635, [%rd6+212];
	xor.b32  	%r932, %r932, %r635;
	ld.global.u32 	%r636, [%rd6+216];
	xor.b32  	%r931, %r931, %r636;
$L__BB0_28:
	and.b32  	%r638, %r558, 2048;
	setp.eq.s32 	%p16, %r638, 0;
	@%p16 bra 	$L__BB0_30;
	ld.global.u32 	%r639, [%rd6+220];
	xor.b32  	%r935, %r935, %r639;
	ld.global.u32 	%r640, [%rd6+224];
	xor.b32  	%r934, %r934, %r640;
	ld.global.u32 	%r641, [%rd6+228];
	xor.b32  	%r933, %r933, %r641;
	ld.global.u32 	%r642, [%rd6+232];
	xor.b32  	%r932, %r932, %r642;
	ld.global.u32 	%r643, [%rd6+236];
	xor.b32  	%r931, %r931, %r643;
$L__BB0_30:
	and.b32  	%r645, %r558, 4096;
	setp.eq.s32 	%p17, %r645, 0;
	@%p17 bra 	$L__BB0_32;
	ld.global.u32 	%r646, [%rd6+240];
	xor.b32  	%r935, %r935, %r646;
	ld.global.u32 	%r647, [%rd6+244];
	xor.b32  	%r934, %r934, %r647;
	ld.global.u32 	%r648, [%rd6+248];
	xor.b32  	%r933, %r933, %r648;
	ld.global.u32 	%r649, [%rd6+252];
	xor.b32  	%r932, %r932, %r649;
	ld.global.u32 	%r650, [%rd6+256];
	xor.b32  	%r931, %r931, %r650;
$L__BB0_32:
	and.b32  	%r652, %r558, 8192;
	setp.eq.s32 	%p18, %r652, 0;
	@%p18 bra 	$L__BB0_34;
	ld.global.u32 	%r653, [%rd6+260];
	xor.b32  	%r935, %r935, %r653;
	ld.global.u32 	%r654, [%rd6+264];
	xor.b32  	%r934, %r934, %r654;
	ld.global.u32 	%r655, [%rd6+268];
	xor.b32  	%r933, %r933, %r655;
	ld.global.u32 	%r656, [%rd6+272];
	xor.b32  	%r932, %r932, %r656;
	ld.global.u32 	%r657, [%rd6+276];
	xor.b32  	%r931, %r931, %r657;
$L__BB0_34:
	and.b32  	%r659, %r558, 16384;
	setp.eq.s32 	%p19, %r659, 0;
	@%p19 bra 	$L__BB0_36;
	ld.global.u32 	%r660, [%rd6+280];
	xor.b32  	%r935, %r935, %r660;
	ld.global.u32 	%r661, [%rd6+284];
	xor.b32  	%r934, %r934, %r661;
	ld.global.u32 	%r662, [%rd6+288];
	xor.b32  	%r933, %r933, %r662;
	ld.global.u32 	%r663, [%rd6+292];
	xor.b32  	%r932, %r932, %r663;
	ld.global.u32 	%r664, [%rd6+296];
	xor.b32  	%r931, %r931, %r664;
$L__BB0_36:
	and.b32  	%r666, %r558, 32768;
	setp.eq.s32 	%p20, %r666, 0;
	@%p20 bra 	$L__BB0_38;
	ld.global.u32 	%r667, [%rd6+300];
	xor.b32  	%r935, %r935, %r667;
	ld.global.u32 	%r668, [%rd6+304];
	xor.b32  	%r934, %r934, %r668;
	ld.global.u32 	%r669, [%rd6+308];
	xor.b32  	%r933, %r933, %r669;
	ld.global.u32 	%r670, [%rd6+312];
	xor.b32  	%r932, %r932, %r670;
	ld.global.u32 	%r671, [%rd6+316];
	xor.b32  	%r931, %r931, %r671;
$L__BB0_38:
	add.s32 	%r930, %r930, 16;
	setp.ne.s32 	%p21, %r930, 32;
	@%p21 bra 	$L__BB0_6;
	mad.lo.s32 	%r672, %r924, -31, %r15;
	add.s32 	%r924, %r672, 1;
	setp.ne.s32 	%p22, %r924, 5;
	@%p22 bra 	$L__BB0_5;
	st.local.u32 	[%rd1+4], %r935;
	st.local.v2.u32 	[%rd1+8], {%r934, %r933};
	st.local.v2.u32 	[%rd1+16], {%r932, %r931};
	setp.eq.s64 	%p23, %rd4, 1;
	@%p23 bra 	$L__BB0_115;
	mov.b32 	%r931, 0;
	mov.u32 	%r1024, %r931;
	mov.u32 	%r1025, %r931;
	mov.u32 	%r1026, %r931;
	mov.u32 	%r935, %r931;
	mov.u32 	%r1016, %r931;
$L__BB0_42:
	mul.wide.u32 	%rd18, %r1016, 4;
	add.s64 	%rd19, %rd1, %rd18;
	ld.local.u32 	%r190, [%rd19+4];
	shl.b32 	%r191, %r1016, 5;
	mov.b32 	%r1022, 0;
$L__BB0_43:
	.pragma "nounroll";
	shr.u32 	%r675, %r190, %r1022;
	and.b32  	%r676, %r675, 1;
	setp.eq.b32 	%p24, %r676, 1;
	not.pred 	%p25, %p24;
	add.s32 	%r677, %r191, %r1022;
	mul.lo.s32 	%r678, %r677, 5;
	mul.wide.u32 	%rd20, %r678, 4;
	add.s64 	%rd7, %rd5, %rd20;
	@%p25 bra 	$L__BB0_45;
	ld.global.u32 	%r679, [%rd7];
	xor.b32  	%r935, %r935, %r679;
	ld.global.u32 	%r680, [%rd7+4];
	xor.b32  	%r1026, %r1026, %r680;
	ld.global.u32 	%r681, [%rd7+8];
	xor.b32  	%r1025, %r1025, %r681;
	ld.global.u32 	%r682, [%rd7+12];
	xor.b32  	%r1024, %r1024, %r682;
	ld.global.u32 	%r683, [%rd7+16];
	xor.b32  	%r931, %r931, %r683;
$L__BB0_45:
	and.b32  	%r685, %r675, 2;
	setp.eq.s32 	%p26, %r685, 0;
	@%p26 bra 	$L__BB0_47;
	ld.global.u32 	%r686, [%rd7+20];
	xor.b32  	%r935, %r935, %r686;
	ld.global.u32 	%r687, [%rd7+24];
	xor.b32  	%r1026, %r1026, %r687;
	ld.global.u32 	%r688, [%rd7+28];
	xor.b32  	%r1025, %r1025, %r688;
	ld.global.u32 	%r689, [%rd7+32];
	xor.b32  	%r1024, %r1024, %r689;
	ld.global.u32 	%r690, [%rd7+36];
	xor.b32  	%r931, %r931, %r690;
$L__BB0_47:
	and.b32  	%r692, %r675, 4;
	setp.eq.s32 	%p27, %r692, 0;
	@%p27 bra 	$L__BB0_49;
	ld.global.u32 	%r693, [%rd7+40];
	xor.b32  	%r935, %r935, %r693;
	ld.global.u32 	%r694, [%rd7+44];
	xor.b32  	%r1026, %r1026, %r694;
	ld.global.u32 	%r695, [%rd7+48];
	xor.b32  	%r1025, %r1025, %r695;
	ld.global.u32 	%r696, [%rd7+52];
	xor.b32  	%r1024, %r1024, %r696;
	ld.global.u32 	%r697, [%rd7+56];
	xor.b32  	%r931, %r931, %r697;
$L__BB0_49:
	and.b32  	%r699, %r675, 8;
	setp.eq.s32 	%p28, %r699, 0;
	@%p28 bra 	$L__BB0_51;
	ld.global.u32 	%r700, [%rd7+60];
	xor.b32  	%r935, %r935, %r700;
	ld.global.u32 	%r701, [%rd7+64];
	xor.b32  	%r1026, %r1026, %r701;
	ld.global.u32 	%r702, [%rd7+68];
	xor.b32  	%r1025, %r1025, %r702;
	ld.global.u32 	%r703, [%rd7+72];
	xor.b32  	%r1024, %r1024, %r703;
	ld.global.u32 	%r704, [%rd7+76];
	xor.b32  	%r931, %r931, %r704;
$L__BB0_51:
	and.b32  	%r706, %r675, 16;
	setp.eq.s32 	%p29, %r706, 0;
	@%p29 bra 	$L__BB0_53;
	ld.global.u32 	%r707, [%rd7+80];
	xor.b32  	%r935, %r935, %r707;
	ld.global.u32 	%r708, [%rd7+84];
	xor.b32  	%r1026, %r1026, %r708;
	ld.global.u32 	%r709, [%rd7+88];
	xor.b32  	%r1025, %r1025, %r709;
	ld.global.u32 	%r710, [%rd7+92];
	xor.b32  	%r1024, %r1024, %r710;
	ld.global.u32 	%r711, [%rd7+96];
	xor.b32  	%r931, %r931, %r711;
$L__BB0_53:
	and.b32  	%r713, %r675, 32;
	setp.eq.s32 	%p30, %r713, 0;
	@%p30 bra 	$L__BB0_55;
	ld.global.u32 	%r714, [%rd7+100];
	xor.b32  	%r935, %r935, %r714;
	ld.global.u32 	%r715, [%rd7+104];
	xor.b32  	%r1026, %r1026, %r715;
	ld.global.u32 	%r716, [%rd7+108];
	xor.b32  	%r1025, %r1025, %r716;
	ld.global.u32 	%r717, [%rd7+112];
	xor.b32  	%r1024, %r1024, %r717;
	ld.global.u32 	%r718, [%rd7+116];
	xor.b32  	%r931, %r931, %r718;
$L__BB0_55:
	and.b32  	%r720, %r675, 64;
	setp.eq.s32 	%p31, %r720, 0;
	@%p31 bra 	$L__BB0_57;
	ld.global.u32 	%r721, [%rd7+120];
	xor.b32  	%r935, %r935, %r721;
	ld.global.u32 	%r722, [%rd7+124];
	xor.b32  	%r1026, %r1026, %r722;
	ld.global.u32 	%r723, [%rd7+128];
	xor.b32  	%r1025, %r1025, %r723;
	ld.global.u32 	%r724, [%rd7+132];
	xor.b32  	%r1024, %r1024, %r724;
	ld.global.u32 	%r725, [%rd7+136];
	xor.b32  	%r931, %r931, %r725;
$L__BB0_57:
	and.b32  	%r727, %r675, 128;
	setp.eq.s32 	%p32, %r727, 0;
	@%p32 bra 	$L__BB0_59;
	ld.global.u32 	%r728, [%rd7+140];
	xor.b32  	%r935, %r935, %r728;
	ld.global.u32 	%r729, [%rd7+144];
	xor.b32  	%r1026, %r1026, %r729;
	ld.global.u32 	%r730, [%rd7+148];
	xor.b32  	%r1025, %r1025, %r730;
	ld.global.u32 	%r731, [%rd7+152];
	xor.b32  	%r1024, %r1024, %r731;
	ld.global.u32 	%r732, [%rd7+156];
	xor.b32  	%r931, %r931, %r732;
$L__BB0_59:
	and.b32  	%r734, %r675, 256;
	setp.eq.s32 	%p33, %r734, 0;
	@%p33 bra 	$L__BB0_61;
	ld.global.u32 	%r735, [%rd7+160];
	xor.b32  	%r935, %r935, %r735;
	ld.global.u32 	%r736, [%rd7+164];
	xor.b32  	%r1026, %r1026, %r736;
	ld.global.u32 	%r737, [%rd7+168];
	xor.b32  	%r1025, %r1025, %r737;
	ld.global.u32 	%r738, [%rd7+172];
	xor.b32  	%r1024, %r1024, %r738;
	ld.global.u32 	%r739, [%rd7+176];
	xor.b32  	%r931, %r931, %r739;
$L__BB0_61:
	and.b32  	%r741, %r675, 512;
	setp.eq.s32 	%p34, %r741, 0;
	@%p34 bra 	$L__BB0_63;
	ld.global.u32 	%r742, [%rd7+180];
	xor.b32  	%r935, %r935, %r742;
	ld.global.u32 	%r743, [%rd7+184];
	xor.b32  	%r1026, %r1026, %r743;
	ld.global.u32 	%r744, [%rd7+188];
	xor.b32  	%r1025, %r1025, %r744;
	ld.global.u32 	%r745, [%rd7+192];
	xor.b32  	%r1024, %r1024, %r745;
	ld.global.u32 	%r746, [%rd7+196];
	xor.b32  	%r931, %r931, %r746;
$L__BB0_63:
	and.b32  	%r748, %r675, 1024;
	setp.eq.s32 	%p35, %r748, 0;
	@%p35 bra 	$L__BB0_65;
	ld.global.u32 	%r749, [%rd7+200];
	xor.b32  	%r935, %r935, %r749;
	ld.global.u32 	%r750, [%rd7+204];
	xor.b32  	%r1026, %r1026, %r750;
	ld.global.u32 	%r751, [%rd7+208];
	xor.b32  	%r1025, %r1025, %r751;
	ld.global.u32 	%r752, [%rd7+212];
	xor.b32  	%r1024, %r1024, %r752;
	ld.global.u32 	%r753, [%rd7+216];
	xor.b32  	%r931, %r931, %r753;
$L__BB0_65:
	and.b32  	%r755, %r675, 2048;
	setp.eq.s32 	%p36, %r755, 0;
	@%p36 bra 	$L__BB0_67;
	ld.global.u32 	%r756, [%rd7+220];
	xor.b32  	%r935, %r935, %r756;
	ld.global.u32 	%r757, [%rd7+224];
	xor.b32  	%r1026, %r1026, %r757;
	ld.global.u32 	%r758, [%rd7+228];
	xor.b32  	%r1025, %r1025, %r758;
	ld.global.u32 	%r759, [%rd7+232];
	xor.b32  	%r1024, %r1024, %r759;
	ld.global.u32 	%r760, [%rd7+236];
	xor.b32  	%r931, %r931, %r760;
$L__BB0_67:
	and.b32  	%r762, %r675, 4096;
	setp.eq.s32 	%p37, %r762, 0;
	@%p37 bra 	$L__BB0_69;
	ld.global.u32 	%r763, [%rd7+240];
	xor.b32  	%r935, %r935, %r763;
	ld.global.u32 	%r764, [%rd7+244];
	xor.b32  	%r1026, %r1026, %r764;
	ld.global.u32 	%r765, [%rd7+248];
	xor.b32  	%r1025, %r1025, %r765;
	ld.global.u32 	%r766, [%rd7+252];
	xor.b32  	%r1024, %r1024, %r766;
	ld.global.u32 	%r767, [%rd7+256];
	xor.b32  	%r931, %r931, %r767;
$L__BB0_69:
	and.b32  	%r769, %r675, 8192;
	setp.eq.s32 	%p38, %r769, 0;
	@%p38 bra 	$L__BB0_71;
	ld.global.u32 	%r770, [%rd7+260];
	xor.b32  	%r935, %r935, %r770;
	ld.global.u32 	%r771, [%rd7+264];
	xor.b32  	%r1026, %r1026, %r771;
	ld.global.u32 	%r772, [%rd7+268];
	xor.b32  	%r1025, %r1025, %r772;
	ld.global.u32 	%r773, [%rd7+272];
	xor.b32  	%r1024, %r1024, %r773;
	ld.global.u32 	%r774, [%rd7+276];
	xor.b32  	%r931, %r931, %r774;
$L__BB0_71:
	and.b32  	%r776, %r675, 16384;
	setp.eq.s32 	%p39, %r776, 0;
	@%p39 bra 	$L__BB0_73;
	ld.global.u32 	%r777, [%rd7+280];
	xor.b32  	%r935, %r935, %r777;
	ld.global.u32 	%r778, [%rd7+284];
	xor.b32  	%r1026, %r1026, %r778;
	ld.global.u32 	%r779, [%rd7+288];
	xor.b32  	%r1025, %r1025, %r779;
	ld.global.u32 	%r780, [%rd7+292];
	xor.b32  	%r1024, %r1024, %r780;
	ld.global.u32 	%r781, [%rd7+296];
	xor.b32  	%r931, %r931, %r781;
$L__BB0_73:
	and.b32  	%r783, %r675, 32768;
	setp.eq.s32 	%p40, %r783, 0;
	@%p40 bra 	$L__BB0_75;
	ld.global.u32 	%r784, [%rd7+300];
	xor.b32  	%r935, %r935, %r784;
	ld.global.u32 	%r785, [%rd7+304];
	xor.b32  	%r1026, %r1026, %r785;
	ld.global.u32 	%r786, [%rd7+308];
	xor.b32  	%r1025, %r1025, %r786;
	ld.global.u32 	%r787, [%rd7+312];
	xor.b32  	%r1024, %r1024, %r787;
	ld.global.u32 	%r788, [%rd7+316];
	xor.b32  	%r931, %r931, %r788;
$L__BB0_75:
	add.s32 	%r1022, %r1022, 16;
	setp.ne.s32 	%p41, %r1022, 32;
	@%p41 bra 	$L__BB0_43;
	mad.lo.s32 	%r789, %r1016, -31, %r191;
	add.s32 	%r1016, %r789, 1;
	setp.ne.s32 	%p42, %r1016, 5;
	@%p42 bra 	$L__BB0_42;
	st.local.u32 	[%rd1+4], %r935;
	st.local.v2.u32 	[%rd1+8], {%r1026, %r1025};
	st.local.v2.u32 	[%rd1+16], {%r1024, %r931};
	setp.ne.s64 	%p43, %rd4, 3;
	@%p43 bra 	$L__BB0_115;
	mov.b32 	%r931, 0;
	mov.u32 	%r1116, %r931;
	mov.u32 	%r1117, %r931;
	mov.u32 	%r1118, %r931;
	mov.u32 	%r935, %r931;
	mov.u32 	%r1108, %r931;
$L__BB0_79:
	mul.wide.u32 	%rd21, %r1108, 4;
	add.s64 	%rd22, %rd1, %rd21;
	ld.local.u32 	%r366, [%rd22+4];
	shl.b32 	%r367, %r1108, 5;
	mov.b32 	%r1114, 0;
$L__BB0_80:
	.pragma "nounroll";
	shr.u32 	%r792, %r366, %r1114;
	and.b32  	%r793, %r792, 1;
	setp.eq.b32 	%p44, %r793, 1;
	not.pred 	%p45, %p44;
	add.s32 	%r794, %r367, %r1114;
	mul.lo.s32 	%r795, %r794, 5;
	mul.wide.u32 	%rd23, %r795, 4;
	add.s64 	%rd8, %rd5, %rd23;
	@%p45 bra 	$L__BB0_82;
	ld.global.u32 	%r796, [%rd8];
	xor.b32  	%r935, %r935, %r796;
	ld.global.u32 	%r797, [%rd8+4];
	xor.b32  	%r1118, %r1118, %r797;
	ld.global.u32 	%r798, [%rd8+8];
	xor.b32  	%r1117, %r1117, %r798;
	ld.global.u32 	%r799, [%rd8+12];
	xor.b32  	%r1116, %r1116, %r799;
	ld.global.u32 	%r800, [%rd8+16];
	xor.b32  	%r931, %r931, %r800;
$L__BB0_82:
	and.b32  	%r802, %r792, 2;
	setp.eq.s32 	%p46, %r802, 0;
	@%p46 bra 	$L__BB0_84;
	ld.global.u32 	%r803, [%rd8+20];
	xor.b32  	%r935, %r935, %r803;
	ld.global.u32 	%r804, [%rd8+24];
	xor.b32  	%r1118, %r1118, %r804;
	ld.global.u32 	%r805, [%rd8+28];
	xor.b32  	%r1117, %r1117, %r805;
	ld.global.u32 	%r806, [%rd8+32];
	xor.b32  	%r1116, %r1116, %r806;
	ld.global.u32 	%r807, [%rd8+36];
	xor.b32  	%r931, %r931, %r807;
$L__BB0_84:
	and.b32  	%r809, %r792, 4;
	setp.eq.s32 	%p47, %r809, 0;
	@%p47 bra 	$L__BB0_86;
	ld.global.u32 	%r810, [%rd8+40];
	xor.b32  	%r935, %r935, %r810;
	ld.global.u32 	%r811, [%rd8+44];
	xor.b32  	%r1118, %r1118, %r811;
	ld.global.u32 	%r812, [%rd8+48];
	xor.b32  	%r1117, %r1117, %r812;
	ld.global.u32 	%r813, [%rd8+52];
	xor.b32  	%r1116, %r1116, %r813;
	ld.global.u32 	%r814, [%rd8+56];
	xor.b32  	%r931, %r931, %r814;
$L__BB0_86:
	and.b32  	%r816, %r792, 8;
	setp.eq.s32 	%p48, %r816, 0;
	@%p48 bra 	$L__BB0_88;
	ld.global.u32 	%r817, [%rd8+60];
	xor.b32  	%r935, %r935, %r817;
	ld.global.u32 	%r818, [%rd8+64];
	xor.b32  	%r1118, %r1118, %r818;
	ld.global.u32 	%r819, [%rd8+68];
	xor.b32  	%r1117, %r1117, %r819;
	ld.global.u32 	%r820, [%rd8+72];
	xor.b32  	%r1116, %r1116, %r820;
	ld.global.u32 	%r821, [%rd8+76];
	xor.b32  	%r931, %r931, %r821;
$L__BB0_88:
	and.b32  	%r823, %r792, 16;
	setp.eq.s32 	%p49, %r823, 0;
	@%p49 bra 	$L__BB0_90;
	ld.global.u32 	%r824, [%rd8+80];
	xor.b32  	%r935, %r935, %r824;
	ld.global.u32 	%r825, [%rd8+84];
	xor.b32  	%r1118, %r1118, %r825;
	ld.global.u32 	%r826, [%rd8+88];
	xor.b32  	%r1117, %r1117, %r826;
	ld.global.u32 	%r827, [%rd8+92];
	xor.b32  	%r1116, %r1116, %r827;
	ld.global.u32 	%r828, [%rd8+96];
	xor.b32  	%r931, %r931, %r828;
$L__BB0_90:
	and.b32  	%r830, %r792, 32;
	setp.eq.s32 	%p50, %r830, 0;
	@%p50 bra 	$L__BB0_92;
	ld.global.u32 	%r831, [%rd8+100];
	xor.b32  	%r935, %r935, %r831;
	ld.global.u32 	%r832, [%rd8+104];
	xor.b32  	%r1118, %r1118, %r832;
	ld.global.u32 	%r833, [%rd8+108];
	xor.b32  	%r1117, %r1117, %r833;
	ld.global.u32 	%r834, [%rd8+112];
	xor.b32  	%r1116, %r1116, %r834;
	ld.global.u32 	%r835, [%rd8+116];
	xor.b32  	%r931, %r931, %r835;
$L__BB0_92:
	and.b32  	%r837, %r792, 64;
	setp.eq.s32 	%p51, %r837, 0;
	@%p51 bra 	$L__BB0_94;
	ld.global.u32 	%r838, [%rd8+120];
	xor.b32  	%r935, %r935, %r838;
	ld.global.u32 	%r839, [%rd8+124];
	xor.b32  	%r1118, %r1118, %r839;
	ld.global.u32 	%r840, [%rd8+128];
	xor.b32  	%r1117, %r1117, %r840;
	ld.global.u32 	%r841, [%rd8+132];
	xor.b32  	%r1116, %r1116, %r841;
	ld.global.u32 	%r842, [%rd8+136];
	xor.b32  	%r931, %r931, %r842;
$L__BB0_94:
	and.b32  	%r844, %r792, 128;
	setp.eq.s32 	%p52, %r844, 0;
	@%p52 bra 	$L__BB0_96;
	ld.global.u32 	%r845, [%rd8+140];
	xor.b32  	%r935, %r935, %r845;
	ld.global.u32 	%r846, [%rd8+144];
	xor.b32  	%r1118, %r1118, %r846;
	ld.global.u32 	%r847, [%rd8+148];
	xor.b32  	%r1117, %r1117, %r847;
	ld.global.u32 	%r848, [%rd8+152];
	xor.b32  	%r1116, %r1116, %r848;
	ld.global.u32 	%r849, [%rd8+156];
	xor.b32  	%r931, %r931, %r849;
$L__BB0_96:
	and.b32  	%r851, %r792, 256;
	setp.eq.s32 	%p53, %r851, 0;
	@%p53 bra 	$L__BB0_98;
	ld.global.u32 	%r852, [%rd8+160];
	xor.b32  	%r935, %r935, %r852;
	ld.global.u32 	%r853, [%rd8+164];
	xor.b32  	%r1118, %r1118, %r853;
	ld.global.u32 	%r854, [%rd8+168];
	xor.b32  	%r1117, %r1117, %r854;
	ld.global.u32 	%r855, [%rd8+172];
	xor.b32  	%r1116, %r1116, %r855;
	ld.global.u32 	%r856, [%rd8+176];
	xor.b32  	%r931, %r931, %r856;
$L__BB0_98:
	and.b32  	%r858, %r792, 512;
	setp.eq.s32 	%p54, %r858, 0;
	@%p54 bra 	$L__BB0_100;
	ld.global.u32 	%r859, [%rd8+180];
	xor.b32  	%r935, %r935, %r859;
	ld.global.u32 	%r860, [%rd8+184];
	xor.b32  	%r1118, %r1118, %r860;
	ld.global.u32 	%r861, [%rd8+188];
	xor.b32  	%r1117, %r1117, %r861;
	ld.global.u32 	%r862, [%rd8+192];
	xor.b32  	%r1116, %r1116, %r862;
	ld.global.u32 	%r863, [%rd8+196];
	xor.b32  	%r931, %r931, %r863;
$L__BB0_100:
	and.b32  	%r865, %r792, 1024;
	setp.eq.s32 	%p55, %r865, 0;
	@%p55 bra 	$L__BB0_102;
	ld.global.u32 	%r866, [%rd8+200];
	xor.b32  	%r935, %r935, %r866;
	ld.global.u32 	%r867, [%rd8+204];
	xor.b32  	%r1118, %r1118, %r867;
	ld.global.u32 	%r868, [%rd8+208];
	xor.b32  	%r1117, %r1117, %r868;
	ld.global.u32 	%r869, [%rd8+212];
	xor.b32  	%r1116, %r1116, %r869;
	ld.global.u32 	%r870, [%rd8+216];
	xor.b32  	%r931, %r931, %r870;
$L__BB0_102:
	and.b32  	%r872, %r792, 2048;
	setp.eq.s32 	%p56, %r872, 0;
	@%p56 bra 	$L__BB0_104;
	ld.global.u32 	%r873, [%rd8+220];
	xor.b32  	%r935, %r935, %r873;
	ld.global.u32 	%r874, [%rd8+224];
	xor.b32  	%r1118, %r1118, %r874;
	ld.global.u32 	%r875, [%rd8+228];
	xor.b32  	%r1117, %r1117, %r875;
	ld.global.u32 	%r876, [%rd8+232];
	xor.b32  	%r1116, %r1116, %r876;
	ld.global.u32 	%r877, [%rd8+236];
	xor.b32  	%r931, %r931, %r877;
$L__BB0_104:
	and.b32  	%r879, %r792, 4096;
	setp.eq.s32 	%p57, %r879, 0;
	@%p57 bra 	$L__BB0_106;
	ld.global.u32 	%r880, [%rd8+240];
	xor.b32  	%r935, %r935, %r880;
	ld.global.u32 	%r881, [%rd8+244];
	xor.b32  	%r1118, %r1118, %r881;
	ld.global.u32 	%r882, [%rd8+248];
	xor.b32  	%r1117, %r1117, %r882;
	ld.global.u32 	%r883, [%rd8+252];
	xor.b32  	%r1116, %r1116, %r883;
	ld.global.u32 	%r884, [%rd8+256];
	xor.b32  	%r931, %r931, %r884;
$L__BB0_106:
	and.b32  	%r886, %r792, 8192;
	setp.eq.s32 	%p58, %r886, 0;
	@%p58 bra 	$L__BB0_108;
	ld.global.u32 	%r887, [%rd8+260];
	xor.b32  	%r935, %r935, %r887;
	ld.global.u32 	%r888, [%rd8+264];
	xor.b32  	%r1118, %r1118, %r888;
	ld.global.u32 	%r889, [%rd8+268];
	xor.b32  	%r1117, %r1117, %r889;
	ld.global.u32 	%r890, [%rd8+272];
	xor.b32  	%r1116, %r1116, %r890;
	ld.global.u32 	%r891, [%rd8+276];
	xor.b32  	%r931, %r931, %r891;
$L__BB0_108:
	and.b32  	%r893, %r792, 16384;
	setp.eq.s32 	%p59, %r893, 0;
	@%p59 bra 	$L__BB0_110;
	ld.global.u32 	%r894, [%rd8+280];
	xor.b32  	%r935, %r935, %r894;
	ld.global.u32 	%r895, [%rd8+284];
	xor.b32  	%r1118, %r1118, %r895;
	ld.global.u32 	%r896, [%rd8+288];
	xor.b32  	%r1117, %r1117, %r896;
	ld.global.u32 	%r897, [%rd8+292];
	xor.b32  	%r1116, %r1116, %r897;
	ld.global.u32 	%r898, [%rd8+296];
	xor.b32  	%r931, %r931, %r898;
$L__BB0_110:
	and.b32  	%r900, %r792, 32768;
	setp.eq.s32 	%p60, %r900, 0;
	@%p60 bra 	$L__BB0_112;
	ld.global.u32 	%r901, [%rd8+300];
	xor.b32  	%r935, %r935, %r901;
	ld.global.u32 	%r902, [%rd8+304];
	xor.b32  	%r1118, %r1118, %r902;
	ld.global.u32 	%r903, [%rd8+308];
	xor.b32  	%r1117, %r1117, %r903;
	ld.global.u32 	%r904, [%rd8+312];
	xor.b32  	%r1116, %r1116, %r904;
	ld.global.u32 	%r905, [%rd8+316];
	xor.b32  	%r931, %r931, %r905;
$L__BB0_112:
	add.s32 	%r1114, %r1114, 16;
	setp.ne.s32 	%p61, %r1114, 32;
	@%p61 bra 	$L__BB0_80;
	mad.lo.s32 	%r906, %r1108, -31, %r367;
	add.s32 	%r1108, %r906, 1;
	setp.ne.s32 	%p62, %r1108, 5;
	@%p62 bra 	$L__BB0_79;
	st.local.u32 	[%rd1+4], %r935;
	st.local.v2.u32 	[%rd1+8], {%r1118, %r1117};
	st.local.v2.u32 	[%rd1+16], {%r1116, %r931};
$L__BB0_115:
	shr.u64 	%rd27, %rd3, 2;
	add.s32 	%r918, %r918, 1;
	setp.gt.u64 	%p63, %rd3, 3;
	@%p63 bra 	$L__BB0_3;
$L__BB0_116:
	shr.u32 	%r907, %r935, 2;
	xor.b32  	%r908, %r907, %r935;
	shl.b32 	%r909, %r931, 4;
	shl.b32 	%r910, %r908, 1;
	xor.b32  	%r911, %r910, %r909;
	xor.b32  	%r912, %r911, %r908;
	xor.b32  	%r913, %r912, %r931;
	add.s32 	%r914, %r2, %r913;
	add.s32 	%r915, %r914, 362437;
	cvt.rn.f32.u32 	%f1, %r915;
	fma.rn.f32 	%f2, %f1, 0f2F800000, 0f2F000000;
	cvta.to.global.u64 	%rd24, %rd10;
	shl.b64 	%rd25, %rd2, 2;
	add.s64 	%rd26, %rd24, %rd25;
	st.global.f32 	[%rd26], %f2;
$L__BB0_117:
	ret;

}


// ===== COMPILED SASS (sm_100) =====

	.target	sm_100

	.elftype	@"ET_EXEC"


//--------------------- .note.nv.tkinfo           --------------------------
	.section	.note.nv.tkinfo,"",@"SHT_NOTE"
	.sectionflags	@"SHF_NOTE_NV_TKINFO"
	.tkinfo
        /*0018*/ 	.word	0x00000002
        /*0030*/ 	.string	""
        /*0030*/ 	.string	"ptxas"
        /*0030*/ 	.string	"Cuda compilation tools, release 13.0, V13.0.88"
        /*0030*/ 	.string	"Build cuda_13.0.r13.0/compiler.36424714_0"
        /*0030*/ 	.string	"-arch sm_100 -m 64 "



//--------------------- .note.nv.cuinfo           --------------------------
	.section	.note.nv.cuinfo,"",@"SHT_NOTE"
	.sectionflags	@"SHF_NOTE_NV_CUINFO"
        /*0018*/ 	.short	0x0002
        /*001a*/ 	.short	0x0064
        /*001c*/ 	.short	0x0082
	.zero		2


//--------------------- .nv.info                  --------------------------
	.section	.nv.info,"",@"SHT_CUDA_INFO"
	.align	4


	//----- nvinfo : EIATTR_REGCOUNT
	.align		4
        /*0000*/ 	.byte	0x04, 0x2f
        /*0002*/ 	.short	(.L_10 - .L_9)
	.align		4
.L_9:
        /*0004*/ 	.word	index@(_Z20generateRandomKernelPfiy)
        /*0008*/ 	.word	0x0000001f


	//----- nvinfo : EIATTR_FRAME_SIZE
	.align		4
.L_10:
        /*000c*/ 	.byte	0x04, 0x11
        /*000e*/ 	.short	(.L_12 - .L_11)
	.align		4
.L_11:
        /*0010*/ 	.word	index@(_Z20generateRandomKernelPfiy)
        /*0014*/ 	.word	0x00000030


	//----- nvinfo : EIATTR_MIN_STACK_SIZE
	.align		4
.L_12:
        /*0018*/ 	.byte	0x04, 0x12
        /*001a*/ 	.short	(.L_14 - .L_13)
	.align		4
.L_13:
        /*001c*/ 	.word	index@(_Z20generateRandomKernelPfiy)
        /*0020*/ 	.word	0x00000030
.L_14:


//--------------------- .nv.compat                --------------------------
	.section	.nv.compat,"",@"SHT_CUDA_COMPAT_INFO"
	.align	4
        /*0000*/ 	.byte	0x02, 0x09, 0x00, 0x00, 0x02, 0x02, 0x01, 0x00, 0x02, 0x05, 0x05, 0x00, 0x03, 0x07, 0x01, 0x01
        /*0010*/ 	.byte	0x02, 0x03, 0x00, 0x00, 0x02, 0x06, 0x01, 0x00, 0x04, 0x0b, 0x08, 0x00, 0x09, 0x00, 0x00, 0x00
        /*0020*/ 	.byte	0x00, 0x00, 0x00, 0x00


//--------------------- .nv.info._Z20generateRandomKernelPfiy --------------------------
	.section	.nv.info._Z20generateRandomKernelPfiy,"",@"SHT_CUDA_INFO"
	.sectionflags	@""
	.align	4


	//----- nvinfo : EIATTR_CUDA_API_VERSION
	.align		4
        /*0000*/ 	.byte	0x04, 0x37
        /*0002*/ 	.short	(.L_16 - .L_15)
.L_15:
        /*0004*/ 	.word	0x00000082


	//----- nvinfo : EIATTR_KPARAM_INFO
	.align		4
.L_16:
        /*0008*/ 	.byte	0x04, 0x17
        /*000a*/ 	.short	(.L_18 - .L_17)
.L_17:
        /*000c*/ 	.word	0x00000000
        /*0010*/ 	.short	0x0002
        /*0012*/ 	.short	0x0010
        /*0014*/ 	.byte	0x00, 0xf0, 0x21, 0x00


	//----- nvinfo : EIATTR_KPARAM_INFO
	.align		4
.L_18:
        /*0018*/ 	.byte	0x04, 0x17
        /*001a*/ 	.short	(.L_20 - .L_19)
.L_19:
        /*001c*/ 	.word	0x00000000
        /*0020*/ 	.short	0x0001
        /*0022*/ 	.short	0x0008
        /*0024*/ 	.byte	0x00, 0xf0, 0x11, 0x00


	//----- nvinfo : EIATTR_KPARAM_INFO
	.align		4
.L_20:
        /*0028*/ 	.byte	0x04, 0x17
        /*002a*/ 	.short	(.L_22 - .L_21)
.L_21:
        /*002c*/ 	.word	0x00000000
        /*0030*/ 	.short	0x0000
        /*0032*/ 	.short	0x0000
        /*0034*/ 	.byte	0x00, 0xf5, 0x21, 0x00


	//----- nvinfo : EIATTR_SPARSE_MMA_MASK
	.align		4
.L_22:
        /*0038*/ 	.byte	0x03, 0x50
        /*003a*/ 	.short	0x0000


	//----- nvinfo : EIATTR_MAXREG_COUNT
	.align		4
        /*003c*/ 	.byte	0x03, 0x1b
        /*003e*/ 	.short	0x00ff


	//----- nvinfo : EIATTR_MERCURY_ISA_VERSION
	.align		4
        /*0040*/ 	.byte	0x03, 0x5f
        /*0042*/ 	.short	0x0101


	//----- nvinfo : EIATTR_VRC_CTA_INIT_COUNT
	.align		4
        /*0044*/ 	.byte	0x02, 0x4a
	.zero		1
	.zero		1


	//----- nvinfo : EIATTR_EXIT_INSTR_OFFSETS
	.align		4
        /*0048*/ 	.byte	0x04, 0x1c
        /*004a*/ 	.short	(.L_24 - .L_23)


	//   ....[0]....
.L_23:
        /*004c*/ 	.word	0x00000080


	//   ....[1]....
        /*0050*/ 	.word	0x00002800


	//----- nvinfo : EIATTR_CRS_STACK_SIZE
	.align		4
.L_24:
        /*0054*/ 	.byte	0x04, 0x1e
        /*0056*/ 	.short	(.L_26 - .L_25)
.L_25:
        /*0058*/ 	.word	0x00000000


	//----- nvinfo : EIATTR_CBANK_PARAM_SIZE
	.align		4
.L_26:
        /*005c*/ 	.byte	0x03, 0x19
        /*005e*/ 	.short	0x0018


	//----- nvinfo : EIATTR_PARAM_CBANK
	.align		4
        /*0060*/ 	.byte	0x04, 0x0a
        /*0062*/ 	.short	(.L_28 - .L_27)
	.align		4
.L_27:
        /*0064*/ 	.word	index@(.nv.constant0._Z20generateRandomKernelPfiy)
        /*0068*/ 	.short	0x0380
        /*006a*/ 	.short	0x0018


	//----- nvinfo : EIATTR_SW_WAR
	.align		4
.L_28:
        /*006c*/ 	.byte	0x04, 0x36
        /*006e*/ 	.short	(.L_30 - .L_29)
.L_29:
        /*0070*/ 	.word	0x00000008
.L_30:


//--------------------- .nv.callgraph             --------------------------
	.section	.nv.callgraph,"",@"SHT_CUDA_CALLGRAPH"
	.align	4
	.sectionentsize	8
	.align		4
        /*0000*/ 	.word	0x00000000
	.align		4
        /*0004*/ 	.word	0xffffffff
	.align		4
        /*0008*/ 	.word	0x00000000
	.align		4
        /*000c*/ 	.word	0xfffffffe
	.align		4
        /*0010*/ 	.word	0x00000000
	.align		4
        /*0014*/ 	.word	0xfffffffd
	.align		4
        /*0018*/ 	.word	0x00000000
	.align		4
        /*001c*/ 	.word	0xfffffffc


//--------------------- .nv.constant4             --------------------------
	.section	.nv.constant4,"a",@progbits
	.align	8
	.align		8
.nv.constant4:
        /*0000*/ 	.dword	precalc_xorwow_matrix
	.align		8
        /*0008*/ 	.dword	precalc_xorwow_offset_matrix
	.align		8
        /*0010*/ 	.dword	mrg32k3aM1
	.align		8
        /*0018*/ 	.dword	mrg32k3aM2
	.align		8
        /*0020*/ 	.dword	mrg32k3aM1SubSeq
	.align		8
        /*0028*/ 	.dword	mrg32k3aM2SubSeq
	.align		8
        /*0030*/ 	.dword	mrg32k3aM1Seq
	.align		8
        /*0038*/ 	.dword	mrg32k3aM2Seq


//--------------------- .nv.constant3             --------------------------
	.section	.nv.constant3,"a",@progbits
	.align	8
.nv.constant3:
	.type		__cr_lgamma_table,@object
	.size		__cr_lgamma_table,(.L_8 - __cr_lgamma_table)
__cr_lgamma_table:
        /*0000*/ 	.byte	0x00, 0x00, 0x00, 0x00, 0x00, 0x00, 0x00, 0x00, 0x00, 0x00, 0x00, 0x00, 0x00, 0x00, 0x00, 0x00
        /*0010*/ 	.byte	0xef, 0x39, 0xfa, 0xfe, 0x42, 0x2e, 0xe6, 0x3f, 0x02, 0x20, 0x2a, 0xfa, 0x0b, 0xab, 0xfc, 0x3f
        /*0020*/ 	.byte	0xf9, 0x2c, 0x92, 0x7c, 0xa7, 0x6c, 0x09, 0x40, 0xc9, 0x79, 0x44, 0x3c, 0x64, 0x26, 0x13, 0x40
        /*0030*/ 	.byte	0xca, 0x01, 0xcf, 0x3a, 0x27, 0x51, 0x1a, 0x40, 0x30, 0xcc, 0x2d, 0xf3, 0xe1, 0x0c, 0x21, 0x40
        /*0040*/ 	.byte	0x0d, 0xb7, 0xfc, 0x82, 0x8e, 0x35, 0x25, 0x40
.L_8:


//--------------------- .text._Z20generateRandomKernelPfiy --------------------------
	.section	.text._Z20generateRandomKernelPfiy,"ax",@progbits
	.align	128
        .global         _Z20generateRandomKernelPfiy
        .type           _Z20generateRandomKernelPfiy,@function
        .size           _Z20generateRandomKernelPfiy,(.L_x_12 - _Z20generateRandomKernelPfiy)
        .other          _Z20generateRandomKernelPfiy,@"STO_CUDA_ENTRY STV_DEFAULT"
_Z20generateRandomKernelPfiy:
.text._Z20generateRandomKernelPfiy:
[----:B------:R-:W0:Y:S01]  /*0000*/  LDC R1, c[0x0][0x37c] ;  /* 0x0000df00ff017b82 */ /* 0x000e220000000800 */
[----:B------:R-:W1:Y:S07]  /*0010*/  S2R R3, SR_TID.X ;  /* 0x0000000000037919 */ /* 0x000e6e0000002100 */
[----:B------:R-:W1:Y:S01]  /*0020*/  S2UR UR4, SR_CTAID.X ;  /* 0x00000000000479c3 */ /* 0x000e620000002500 */
[----:B------:R-:W2:Y:S01]  /*0030*/  LDCU UR5, c[0x0][0x388] ;  /* 0x00007100ff0577ac */ /* 0x000ea20008000800 */
[----:B0-----:R-:W-:-:S06]  /*0040*/  VIADD R1, R1, 0xffffffd0 ;  /* 0xffffffd001017836 */ /* 0x001fcc0000000000 */
[----:B------:R-:W1:Y:S02]  /*0050*/  LDC R10, c[0x0][0x360] ;  /* 0x0000d800ff0a7b82 */ /* 0x000e640000000800 */
[----:B-1----:R-:W-:-:S05]  /*0060*/  IMAD R10, R10, UR4, R3 ;  /* 0x000000040a0a7c24 */ /* 0x002fca000f8e0203 */
[----:B--2---:R-:W-:-:S13]  /*0070*/  ISETP.GE.AND P0, PT, R10, UR5, PT ;  /* 0x000000050a007c0c */ /* 0x004fda000bf06270 */
[----:B------:R-:W-:Y:S05]  /*0080*/  @P0 EXIT ;  /* 0x000000000000094d */ /* 0x000fea0003800000 */
[----:B------:R-:W0:Y:S01]  /*0090*/  LDC.64 R2, c[0x0][0x390] ;  /* 0x0000e400ff027b82 */ /* 0x000e220000000a00 */
[----:B------:R-:W-:Y:S01]  /*00a0*/  ISETP.NE.AND P0, PT, R10, RZ, PT ;  /* 0x000000ff0a00720c */ /* 0x000fe20003f05270 */
[----:B------:R-:W1:Y:S01]  /*00b0*/  LDCU.64 UR6, c[0x0][0x358] ;  /* 0x00006b00ff0677ac */ /* 0x000e620008000a00 */
[----:B------:R-:W-:Y:S01]  /*00c0*/  BSSY.RECONVERGENT B0, `(.L_x_0) ;  /* 0x000025e000007945 */ /* 0x000fe20003800200 */
[----:B0-----:R-:W-:Y:S02]  /*00d0*/  LOP3.LUT R0, R2, 0xaad26b49, RZ, 0x3c, !PT ;  /* 0xaad26b4902007812 */ /* 0x001fe400078e3cff */
[----:B------:R-:W-:-:S03]  /*00e0*/  LOP3.LUT R2, R3, 0xf7dcefdd, RZ, 0x3c, !PT ;  /* 0xf7dcefdd03027812 */ /* 0x000fc600078e3cff */
[----:B------:R-:W-:Y:S02]  /*00f0*/  IMAD R0, R0, 0x4182bed5, RZ ;  /* 0x4182bed500007824 */ /* 0x000fe400078e02ff */
[----:B------:R-:W-:Y:S02]  /*0100*/  IMAD R9, R2, -0x658354e5, RZ ;  /* 0x9a7cab1b02097824 */ /* 0x000fe400078e02ff */
[C---:B------:R-:W-:Y:S01]  /*0110*/  VIADD R5, R0.reuse, 0x583f19 ;  /* 0x00583f1900057836 */ /* 0x040fe20000000000 */
[C---:B------:R-:W-:Y:S01]  /*0120*/  LOP3.LUT R6, R0.reuse, 0x159a55e5, RZ, 0x3c, !PT ;  /* 0x159a55e500067812 */ /* 0x040fe200078e3cff */
[C---:B------:R-:W-:Y:S01]  /*0130*/  VIADD R3, R0.reuse, 0x75bcd15 ;  /* 0x075bcd1500037836 */ /* 0x040fe20000000000 */
[----:B------:R-:W-:Y:S01]  /*0140*/  IADD3 R2, PT, PT, R0, 0x64f0c9, R9 ;  /* 0x0064f0c900027810 */ /* 0x000fe20007ffe009 */
[C---:B------:R-:W-:Y:S01]  /*0150*/  VIADD R7, R9.reuse, 0x1f123bb5 ;  /* 0x1f123bb509077836 */ /* 0x040fe20000000000 */
[----:B------:R-:W-:Y:S02]  /*0160*/  LOP3.LUT R4, R9, 0x5491333, RZ, 0x3c, !PT ;  /* 0x0549133309047812 */ /* 0x000fe400078e3cff */
[----:B------:R-:W-:Y:S01]  /*0170*/  SHF.R.S32.HI R0, RZ, 0x1f, R10 ;  /* 0x0000001fff007819 */ /* 0x000fe2000001140a */
[----:B------:R0:W-:Y:S04]  /*0180*/  STL.64 [R1], R2 ;  /* 0x0000000201007387 */ /* 0x0001e80000100a00 */
[----:B------:R0:W-:Y:S04]  /*0190*/  STL.64 [R1+0x8], R6 ;  /* 0x0000080601007387 */ /* 0x0001e80000100a00 */
[----:B------:R0:W-:Y:S01]  /*01a0*/  STL.64 [R1+0x10], R4 ;  /* 0x0000100401007387 */ /* 0x0001e20000100a00 */
[----:B-1----:R-:W-:Y:S05]  /*01b0*/  @!P0 BRA `(.L_x_1) ;  /* 0x0000002400388947 */ /* 0x002fea0003800000 */
[----:B------:R-:W-:Y:S02]  /*01c0*/  IMAD.MOV.U32 R13, RZ, RZ, R0 ;  /* 0x000000ffff0d7224 */ /* 0x000fe400078e0000 */
[----:B------:R-:W-:Y:S02]  /*01d0*/  IMAD.MOV.U32 R11, RZ, RZ, RZ ;  /* 0x000000ffff0b7224 */ /* 0x000fe400078e00ff */
[----:B0-----:R-:W-:-:S07]  /*01e0*/  IMAD.MOV.U32 R2, RZ, RZ, R10 ;  /* 0x000000ffff027224 */ /* 0x001fce00078e000a */
.L_x_10:
[----:B------:R-:W-:Y:S01]  /*01f0*/  LOP3.LUT R0, R2, 0x3, RZ, 0xc0, !PT ;  /* 0x0000000302007812 */ /* 0x000fe200078ec0ff */
[----:B------:R-:W-:Y:S03]  /*0200*/  BSSY.RECONVERGENT B1, `(.L_x_2) ;  /* 0x0000243000017945 */ /* 0x000fe60003800200 */
[----:B------:R-:W-:-:S04]  /*0210*/  ISETP.NE.U32.AND P0, PT, R0, RZ, PT ;  /* 0x000000ff0000720c */ /* 0x000fc80003f05070 */
[----:B------:R-:W-:-:S13]  /*0220*/  ISETP.NE.AND.EX P0, PT, RZ, RZ, PT, P0 ;  /* 0x000000ffff00720c */ /* 0x000fda0003f05300 */
[----:B0-----:R-:W-:Y:S05]  /*0230*/  @!P0 BRA `(.L_x_3) ;  /* 0x0000002000fc8947 */ /* 0x001fea0003800000 */
[----:B------:R-:W0:Y:S01]  /*0240*/  LDC.64 R8, c[0x4][RZ] ;  /* 0x01000000ff087b82 */ /* 0x000e220000000a00 */
[----:B------:R-:W-:Y:S01]  /*0250*/  IMAD.MOV.U32 R0, RZ, RZ, RZ ;  /* 0x000000ffff007224 */ /* 0x000fe200078e00ff */
[----:B------:R-:W-:Y:S02]  /*0260*/  CS2R R4, SRZ ;  /* 0x0000000000047805 */ /* 0x000fe4000001ff00 */
[----:B------:R-:W-:Y:S01]  /*0270*/  CS2R R6, SRZ ;  /* 0x0000000000067805 */ /* 0x000fe2000001ff00 */
[----:B------:R-:W-:Y:S02]  /*0280*/  IMAD.MOV.U32 R3, RZ, RZ, RZ ;  /* 0x000000ffff037224 */ /* 0x000fe400078e00ff */
[----:B0-----:R-:W-:-:S07]  /*0290*/  IMAD.WIDE.U32 R8, R11, 0xc80, R8 ;  /* 0x00000c800b087825 */ /* 0x001fce00078e0008 */
.L_x_5:
[----:B------:R-:W-:-:S06]  /*02a0*/  IMAD R12, R0, 0x4, R1 ;  /* 0x00000004000c7824 */ /* 0x000fcc00078e0201 */
[----:B------:R-:W5:Y:S01]  /*02b0*/  LDL R12, [R12+0x4] ;  /* 0x000004000c0c7983 */ /* 0x000f620000100800 */
[----:B------:R-:W-:-:S05]  /*02c0*/  UMOV UR4, URZ ;  /* 0x000000ff00047c82 */ /* 0x000fca0008000000 */
.L_x_4:
[----:B-----5:R-:W-:Y:S01]  /*02d0*/  SHF.R.U32.HI R22, RZ, UR4, R12 ;  /* 0x00000004ff167c19 */ /* 0x020fe2000801160c */
[----:B------:R-:W-:-:S03]  /*02e0*/  IMAD.SHL.U32 R14, R0, 0x20, RZ ;  /* 0x00000020000e7824 */ /* 0x000fc600078e00ff */
[----:B------:R-:W-:Y:S01]  /*02f0*/  LOP3.LUT R15, R22, 0x1, RZ, 0xc0, !PT ;  /* 0x00000001160f7812 */ /* 0x000fe200078ec0ff */
[----:B------:R-:W-:-:S03]  /*0300*/  VIADD R14, R14, UR4 ;  /* 0x000000040e0e7c36 */ /* 0x000fc60008000000 */
[----:B------:R-:W-:Y:S01]  /*0310*/  ISETP.NE.U32.AND P0, PT, R15, 0x1, PT ;  /* 0x000000010f00780c */ /* 0x000fe20003f05070 */
[----:B------:R-:W-:-:S03]  /*0320*/  IMAD R15, R14, 0x5, RZ ;  /* 0x000000050e0f7824 */ /* 0x000fc600078e02ff */
[----:B------:R-:W-:Y:S01]  /*0330*/  R2P PR, R22, 0x7e ;  /* 0x0000007e16007804 */ /* 0x000fe20000000000 */
[----:B------:R-:W-:-:S08]  /*0340*/  IMAD.WIDE.U32 R14, R15, 0x4, R8 ;  /* 0x000000040f0e7825 */ /* 0x000fd000078e0008 */
[----:B------:R-:W2:Y:S04]  /*0350*/  @!P0 LDG.E R16, desc[UR6][R14.64+0x10] ;  /* 0x000010060e108981 */ /* 0x000ea8000c1e1900 */
[----:B------:R-:W3:Y:S04]  /*0360*/  @P1 LDG.E R18, desc[UR6][R14.64+0x24] ;  /* 0x000024060e121981 */ /* 0x000ee8000c1e1900 */
[----:B------:R-:W4:Y:S04]  /*0370*/  @P2 LDG.E R20, desc[UR6][R14.64+0x38] ;  /* 0x000038060e142981 */ /* 0x000f28000c1e1900 */
[----:B------:R-:W4:Y:S04]  /*0380*/  @P3 LDG.E R24, desc[UR6][R14.64+0x4c] ;  /* 0x00004c060e183981 */ /* 0x000f28000c1e1900 */
[----:B------:R-:W4:Y:S04]  /*0390*/  @P4 LDG.E R26, desc[UR6][R14.64+0x60] ;  /* 0x000060060e1a4981 */ /* 0x000f28000c1e1900 */
[----:B------:R-:W4:Y:S04]  /*03a0*/  @!P0 LDG.E R17, desc[UR6][R14.64+0x4] ;  /* 0x000004060e118981 */ /* 0x000f28000c1e1900 */
[----:B------:R-:W4:Y:S04]  /*03b0*/  @!P0 LDG.E R19, desc[UR6][R14.64+0xc] ;  /* 0x00000c060e138981 */ /* 0x000f28000c1e1900 */
[----:B------:R-:W4:Y:S04]  /*03c0*/  @P1 LDG.E R21, desc[UR6][R14.64+0x18] ;  /* 0x000018060e151981 */ /* 0x000f28000c1e1900 */
[----:B------:R-:W4:Y:S04]  /*03d0*/  @P3 LDG.E R23, desc[UR6][R14.64+0x40] ;  /* 0x000040060e173981 */ /* 0x000f28000c1e1900 */
[----:B------:R-:W4:Y:S04]  /*03e0*/  @P5 LDG.E R25, desc[UR6][R14.64+0x70] ;  /* 0x000070060e195981 */ /* 0x000f28000c1e1900 */
[----:B------:R-:W4:Y:S01]  /*03f0*/  @P6 LDG.E R28, desc[UR6][R14.64+0x88] ;  /* 0x000088060e1c6981 */ /* 0x000f22000c1e1900 */
[----:B--2---:R-:W-:-:S03]  /*0400*/  @!P0 LOP3.LUT R5, R5, R16, RZ, 0x3c, !PT ;  /* 0x0000001005058212 */ /* 0x004fc600078e3cff */
[----:B------:R-:W2:Y:S01]  /*0410*/  @!P0 LDG.E R16, desc[UR6][R14.64] ;  /* 0x000000060e108981 */ /* 0x000ea2000c1e1900 */
[----:B---3--:R-:W-:-:S03]  /*0420*/  @P1 LOP3.LUT R5, R5, R18, RZ, 0x3c, !PT ;  /* 0x0000001205051212 */ /* 0x008fc600078e3cff */
[----:B------:R-:W3:Y:S01]  /*0430*/  @!P0 LDG.E R18, desc[UR6][R14.64+0x8] ;  /* 0x000008060e128981 */ /* 0x000ee2000c1e1900 */
[----:B----4-:R-:W-:-:S03]  /*0440*/  @P2 LOP3.LUT R5, R5, R20, RZ, 0x3c, !PT ;  /* 0x0000001405052212 */ /* 0x010fc600078e3cff */
[----:B------:R-:W4:Y:S01]  /*0450*/  @P1 LDG.E R20, desc[UR6][R14.64+0x14] ;  /* 0x000014060e141981 */ /* 0x000f22000c1e1900 */
[----:B------:R-:W-:-:S03]  /*0460*/  @P3 LOP3.LUT R5, R5, R24, RZ, 0x3c, !PT ;  /* 0x0000001805053212 */ /* 0x000fc600078e3cff */
[----:B------:R-:W4:Y:S01]  /*0470*/  @P5 LDG.E R24, desc[UR6][R14.64+0x74] ;  /* 0x000074060e185981 */ /* 0x000f22000c1e1900 */
[----:B------:R-:W-:-:S03]  /*0480*/  @P4 LOP3.LUT R5, R5, R26, RZ, 0x3c, !PT ;  /* 0x0000001a05054212 */ /* 0x000fc600078e3cff */
[----:B------:R-:W4:Y:S01]  /*0490*/  @P3 LDG.E R26, desc[UR6][R14.64+0x44] ;  /* 0x000044060e1a3981 */ /* 0x000f22000c1e1900 */
[----:B------:R-:W-:-:S03]  /*04a0*/  @!P0 LOP3.LUT R6, R6, R17, RZ, 0x3c, !PT ;  /* 0x0000001106068212 */ /* 0x000fc600078e3cff */
[----:B------:R-:W4:Y:S01]  /*04b0*/  @P1 LDG.E R17, desc[UR6][R14.64+0x20] ;  /* 0x000020060e111981 */ /* 0x000f22000c1e1900 */
[----:B------:R-:W-:-:S03]  /*04c0*/  @!P0 LOP3.LUT R4, R4, R19, RZ, 0x3c, !PT ;  /* 0x0000001304048212 */ /* 0x000fc600078e3cff */
[----:B------:R-:W4:Y:S01]  /*04d0*/  @P2 LDG.E R19, desc[UR6][R14.64+0x2c] ;  /* 0x00002c060e132981 */ /* 0x000f22000c1e1900 */
[----:B------:R-:W-:-:S03]  /*04e0*/  @P1 LOP3.LUT R6, R6, R21, RZ, 0x3c, !PT ;  /* 0x0000001506061212 */ /* 0x000fc600078e3cff */
[----:B------:R-:W4:Y:S01]  /*04f0*/  @P2 LDG.E R21, desc[UR6][R14.64+0x34] ;  /* 0x000034060e152981 */ /* 0x000f22000c1e1900 */
[----:B--2---:R-:W-:-:S03]  /*0500*/  @!P0 LOP3.LUT R3, R3, R16, RZ, 0x3c, !PT ;  /* 0x0000001003038212 */ /* 0x004fc600078e3cff */
[----:B------:R-:W2:Y:S01]  /*0510*/  @P1 LDG.E R16, desc[UR6][R14.64+0x1c] ;  /* 0x00001c060e101981 */ /* 0x000ea2000c1e1900 */
[----:B---3--:R-:W-:-:S03]  /*0520*/  @!P0 LOP3.LUT R7, R7, R18, RZ, 0x3c, !PT ;  /* 0x0000001207078212 */ /* 0x008fc600078e3cff */
[----:B------:R-:W3:Y:S01]  /*0530*/  @P2 LDG.E R18, desc[UR6][R14.64+0x28] ;  /* 0x000028060e122981 */ /* 0x000ee2000c1e1900 */
[----:B----4-:R-:W-:-:S03]  /*0540*/  @P1 LOP3.LUT R3, R3, R20, RZ, 0x3c, !PT ;  /* 0x0000001403031212 */ /* 0x010fc600078e3cff */
[----:B------:R-:W4:Y:S01]  /*0550*/  @P2 LDG.E R20, desc[UR6][R14.64+0x30] ;  /* 0x000030060e142981 */ /* 0x000f22000c1e1900 */
[----:B------:R-:W-:-:S03]  /*0560*/  @P5 LOP3.LUT R5, R5, R24, RZ, 0x3c, !PT ;  /* 0x0000001805055212 */ /* 0x000fc600078e3cff */
[----:B------:R-:W4:Y:S01]  /*0570*/  @P3 LDG.E R24, desc[UR6][R14.64+0x3c] ;  /* 0x00003c060e183981 */ /* 0x000f22000c1e1900 */
[----:B------:R-:W-:-:S03]  /*0580*/  @P1 LOP3.LUT R4, R4, R17, RZ, 0x3c, !PT ;  /* 0x0000001104041212 */ /* 0x000fc600078e3cff */
[----:B------:R-:W4:Y:S01]  /*0590*/  @P3 LDG.E R17, desc[UR6][R14.64+0x48] ;  /* 0x000048060e113981 */ /* 0x000f22000c1e1900 */
[----:B------:R-:W-:-:S03]  /*05a0*/  @P2 LOP3.LUT R6, R6, R19, RZ, 0x3c, !PT ;  /* 0x0000001306062212 */ /* 0x000fc600078e3cff */
[----:B------:R-:W4:Y:S01]  /*05b0*/  @P4 LDG.E R19, desc[UR6][R14.64+0x54] ;  /* 0x000054060e134981 */ /* 0x000f22000c1e1900 */
[----:B------:R-:W-:Y:S02]  /*05c0*/  @P2 LOP3.LUT R4, R4, R21, RZ, 0x3c, !PT ;  /* 0x0000001504042212 */ /* 0x000fe400078e3cff */
[----:B------:R-:W-:Y:S01]  /*05d0*/  @P3 LOP3.LUT R6, R6, R23, RZ, 0x3c, !PT ;  /* 0x0000001706063212 */ /* 0x000fe200078e3cff */
[----:B------:R-:W4:Y:S04]  /*05e0*/  @P4 LDG.E R21, desc[UR6][R14.64+0x5c] ;  /* 0x00005c060e154981 */ /* 0x000f28000c1e1900 */
[----:B------:R-:W4:Y:S01]  /*05f0*/  @P5 LDG.E R23, desc[UR6][R14.64+0x68] ;  /* 0x000068060e175981 */ /* 0x000f22000c1e1900 */
[----:B--2---:R-:W-:-:S03]  /*0600*/  @P1 LOP3.LUT R7, R7, R16, RZ, 0x3c, !PT ;  /* 0x0000001007071212 */ /* 0x004fc600078e3cff */
[----:B------:R-:W2:Y:S01]  /*0610*/  @P4 LDG.E R16, desc[UR6][R14.64+0x50] ;  /* 0x000050060e104981 */ /* 0x000ea2000c1e1900 */
[----:B---3--:R-:W-:-:S03]  /*0620*/  @P2 LOP3.LUT R3, R3, R18, RZ, 0x3c, !PT ;  /* 0x0000001203032212 */ /* 0x008fc600078e3cff */
[----:B------:R-:W3:Y:S01]  /*0630*/  @P4 LDG.E R18, desc[UR6][R14.64+0x58] ;  /* 0x000058060e124981 */ /* 0x000ee2000c1e1900 */
[----:B----4-:R-:W-:-:S03]  /*0640*/  @P2 LOP3.LUT R7, R7, R20, RZ, 0x3c, !PT ;  /* 0x0000001407072212 */ /* 0x010fc600078e3cff */
[----:B------:R-:W4:Y:S01]  /*0650*/  @P5 LDG.E R20, desc[UR6][R14.64+0x64] ;  /* 0x000064060e145981 */ /* 0x000f22000c1e1900 */
[----:B------:R-:W-:-:S03]  /*0660*/  @P3 LOP3.LUT R3, R3, R24, RZ, 0x3c, !PT ;  /* 0x0000001803033212 */ /* 0x000fc600078e3cff */
[----:B------:R-:W4:Y:S01]  /*0670*/  @P5 LDG.E R24, desc[UR6][R14.64+0x6c] ;  /* 0x00006c060e185981 */ /* 0x000f22000c1e1900 */
[----:B------:R-:W-:Y:S02]  /*0680*/  LOP3.LUT P0, RZ, R22, 0x80, RZ, 0xc0, !PT ;  /* 0x0000008016ff7812 */ /* 0x000fe4000780c0ff */
[----:B------:R-:W-:Y:S02]  /*0690*/  @P3 LOP3.LUT R7, R7, R26, RZ, 0x3c, !PT ;  /* 0x0000001a07073212 */ /* 0x000fe400078e3cff */
[----:B------:R-:W-:Y:S02]  /*06a0*/  @P3 LOP3.LUT R4, R4, R17, RZ, 0x3c, !PT ;  /* 0x0000001104043212 */ /* 0x000fe400078e3cff */
[----:B------:R-:W4:Y:S01]  /*06b0*/  @P6 LDG.E R17, desc[UR6][R14.64+0x7c] ;  /* 0x00007c060e116981 */ /* 0x000f22000c1e1900 */
[----:B------:R-:W-:-:S03]  /*06c0*/  @P4 LOP3.LUT R6, R6, R19, RZ, 0x3c, !PT ;  /* 0x0000001306064212 */ /* 0x000fc600078e3cff */
[----:B------:R-:W4:Y:S01]  /*06d0*/  @P6 LDG.E R19, desc[UR6][R14.64+0x84] ;  /* 0x000084060e136981 */ /* 0x000f22000c1e1900 */
[----:B------:R-:W-:-:S03]  /*06e0*/  @P4 LOP3.LUT R4, R4, R21, RZ, 0x3c, !PT ;  /* 0x0000001504044212 */ /* 0x000fc600078e3cff */
[----:B------:R-:W4:Y:S01]  /*06f0*/  @P0 LDG.E R26, desc[UR6][R14.64+0x9c] ;  /* 0x00009c060e1a0981 */ /* 0x000f22000c1e1900 */
[----:B------:R-:W-:-:S03]  /*0700*/  @P5 LOP3.LUT R6, R6, R23, RZ, 0x3c, !PT ;  /* 0x0000001706065212 */ /* 0x000fc600078e3cff */
        /* <DEDUP_REMOVED lines=10> */
[----:B------:R-:W-:Y:S02]  /*07b0*/  @P5 LOP3.LUT R4, R4, R25, RZ, 0x3c, !PT ;  /* 0x0000001904045212 */ /* 0x000fe400078e3cff */
[----:B------:R-:W-:Y:S02]  /*07c0*/  @P6 LOP3.LUT R5, R5, R28, RZ, 0x3c, !PT ;  /* 0x0000001c05056212 */ /* 0x000fe400078e3cff */
[----:B------:R-:W-:Y:S02]  /*07d0*/  @P6 LOP3.LUT R6, R6, R17, RZ, 0x3c, !PT ;  /* 0x0000001106066212 */ /* 0x000fe400078e3cff */
[----:B------:R-:W-:Y:S02]  /*07e0*/  @P6 LOP3.LUT R4, R4, R19, RZ, 0x3c, !PT ;  /* 0x0000001304046212 */ /* 0x000fe400078e3cff */
[----:B------:R-:W-:Y:S02]  /*07f0*/  @P0 LOP3.LUT R5, R5, R26, RZ, 0x3c, !PT ;  /* 0x0000001a05050212 */ /* 0x000fe400078e3cff */
[----:B------:R-:W-:-:S02]  /*0800*/  @P0 LOP3.LUT R6, R6, R21, RZ, 0x3c, !PT ;  /* 0x0000001506060212 */ /* 0x000fc400078e3cff */
[----:B------:R-:W-:Y:S02]  /*0810*/  @P0 LOP3.LUT R4, R4, R23, RZ, 0x3c, !PT ;  /* 0x0000001704040212 */ /* 0x000fe400078e3cff */
[----:B--2---:R-:W-:Y:S02]  /*0820*/  @P6 LOP3.LUT R3, R3, R16, RZ, 0x3c, !PT ;  /* 0x0000001003036212 */ /* 0x004fe400078e3cff */
[----:B---3--:R-:W-:Y:S02]  /*0830*/  @P6 LOP3.LUT R7, R7, R18, RZ, 0x3c, !PT ;  /* 0x0000001207076212 */ /* 0x008fe400078e3cff */
[----:B----4-:R-:W-:Y:S02]  /*0840*/  @P0 LOP3.LUT R3, R3, R20, RZ, 0x3c, !PT ;  /* 0x0000001403030212 */ /* 0x010fe400078e3cff */
[----:B------:R-:W-:Y:S02]  /*0850*/  @P0 LOP3.LUT R7, R7, R24, RZ, 0x3c, !PT ;  /* 0x0000001807070212 */ /* 0x000fe400078e3cff */
[----:B------:R-:W-:-:S13]  /*0860*/  R2P PR, R22.B1, 0x7f ;  /* 0x0000007f16007804 */ /* 0x000fda0000001000 */
[----:B------:R-:W2:Y:S04]  /*0870*/  @P0 LDG.E R18, desc[UR6][R14.64+0xa0] ;  /* 0x0000a0060e120981 */ /* 0x000ea8000c1e1900 */
[----:B------:R-:W3:Y:S04]  /*0880*/  @P0 LDG.E R19, desc[UR6][R14.64+0xa4] ;  /* 0x0000a4060e130981 */ /* 0x000ee8000c1e1900 */
[----:B------:R-:W4:Y:S04]  /*0890*/  @P0 LDG.E R20, desc[UR6][R14.64+0xa8] ;  /* 0x0000a8060e140981 */ /* 0x000f28000c1e1900 */
[----:B------:R-:W4:Y:S04]  /*08a0*/  @P0 LDG.E R21, desc[UR6][R14.64+0xac] ;  /* 0x0000ac060e150981 */ /* 0x000f28000c1e1900 */
[----:B------:R-:W4:Y:S04]  /*08b0*/  @P0 LDG.E R24, desc[UR6][R14.64+0xb0] ;  /* 0x0000b0060e180981 */ /* 0x000f28000c1e1900 */
[----:B------:R-:W4:Y:S04]  /*08c0*/  @P1 LDG.E R16, desc[UR6][R14.64+0xbc] ;  /* 0x0000bc060e101981 */ /* 0x000f28000c1e1900 */
[----:B------:R-:W4:Y:S04]  /*08d0*/  @P1 LDG.E R26, desc[UR6][R14.64+0xb4] ;  /* 0x0000b4060e1a1981 */ /* 0x000f28000c1e1900 */
        /* <DEDUP_REMOVED lines=11> */
[----:B------:R-:W-:Y:S01]  /*0990*/  LOP3.LUT P0, RZ, R22, 0x8000, RZ, 0xc0, !PT ;  /* 0x0000800016ff7812 */ /* 0x000fe2000780c0ff */
[----:B------:R-:W4:Y:S01]  /*09a0*/  @P2 LDG.E R24, desc[UR6][R14.64+0xd8] ;  /* 0x0000d8060e182981 */ /* 0x000f22000c1e1900 */
[----:B------:R-:W-:-:S03]  /*09b0*/  @P1 LOP3.LUT R7, R7, R16, RZ, 0x3c, !PT ;  /* 0x0000001007071212 */ /* 0x000fc600078e3cff */
[----:B------:R-:W4:Y:S01]  /*09c0*/  @P2 LDG.E R22, desc[UR6][R14.64+0xd0] ;  /* 0x0000d0060e162981 */ /* 0x000f22000c1e1900 */
[----:B------:R-:W-:-:S03]  /*09d0*/  @P1 LOP3.LUT R3, R3, R26, RZ, 0x3c, !PT ;  /* 0x0000001a03031212 */ /* 0x000fc600078e3cff */
[----:B------:R-:W4:Y:S01]  /*09e0*/  @P3 LDG.E R16, desc[UR6][R14.64+0xe4] ;  /* 0x0000e4060e103981 */ /* 0x000f22000c1e1900 */
[----:B------:R-:W-:-:S03]  /*09f0*/  @P1 LOP3.LUT R6, R6, R23, RZ, 0x3c, !PT ;  /* 0x0000001706061212 */ /* 0x000fc600078e3cff */
[----:B------:R-:W4:Y:S01]  /*0a00*/  @P3 LDG.E R26, desc[UR6][R14.64+0xdc] ;  /* 0x0000dc060e1a3981 */ /* 0x000f22000c1e1900 */
[----:B------:R-:W-:-:S03]  /*0a10*/  @P1 LOP3.LUT R4, R4, R17, RZ, 0x3c, !PT ;  /* 0x0000001104041212 */ /* 0x000fc600078e3cff */
        /* <DEDUP_REMOVED lines=43> */
[----:B------:R-:W-:-:S04]  /*0cd0*/  UIADD3 UR4, UPT, UPT, UR4, 0x10, URZ ;  /* 0x0000001004047890 */ /* 0x000fc8000fffe0ff */
[----:B------:R-:W-:Y:S01]  /*0ce0*/  UISETP.NE.AND UP0, UPT, UR4, 0x20, UPT ;  /* 0x000000200400788c */ /* 0x000fe2000bf05270 */
[----:B--2---:R-:W-:Y:S02]  /*0cf0*/  @P5 LOP3.LUT R5, R5, R18, RZ, 0x3c, !PT ;  /* 0x0000001205055212 */ /* 0x004fe400078e3cff */
[----:B---3--:R-:W-:Y:S02]  /*0d00*/  @P6 LOP3.LUT R6, R6, R19, RZ, 0x3c, !PT ;  /* 0x0000001306066212 */ /* 0x008fe400078e3cff */
[----:B----4-:R-:W-:Y:S02]  /*0d10*/  @P6 LOP3.LUT R3, R3, R20, RZ, 0x3c, !PT ;  /* 0x0000001403036212 */ /* 0x010fe400078e3cff */
[----:B------:R-:W-:Y:S02]  /*0d20*/  @P6 LOP3.LUT R4, R4, R21, RZ, 0x3c, !PT ;  /* 0x0000001504046212 */ /* 0x000fe400078e3cff */
[----:B------:R-:W-:Y:S02]  /*0d30*/  @P6 LOP3.LUT R7, R7, R22, RZ, 0x3c, !PT ;  /* 0x0000001607076212 */ /* 0x000fe400078e3cff */
[----:B------:R-:W-:-:S02]  /*0d40*/  @P6 LOP3.LUT R5, R5, R16, RZ, 0x3c, !PT ;  /* 0x0000001005056212 */ /* 0x000fc400078e3cff */
[----:B------:R-:W-:Y:S02]  /*0d50*/  @P0 LOP3.LUT R3, R3, R24, RZ, 0x3c, !PT ;  /* 0x0000001803030212 */ /* 0x000fe400078e3cff */
[----:B------:R-:W-:Y:S02]  /*0d60*/  @P0 LOP3.LUT R5, R5, R28, RZ, 0x3c, !PT ;  /* 0x0000001c05050212 */ /* 0x000fe400078e3cff */
[----:B------:R-:W-:Y:S02]  /*0d70*/  @P0 LOP3.LUT R7, R7, R26, RZ, 0x3c, !PT ;  /* 0x0000001a07070212 */ /* 0x000fe400078e3cff */
[----:B------:R-:W-:Y:S02]  /*0d80*/  @P0 LOP3.LUT R4, R4, R23, RZ, 0x3c, !PT ;  /* 0x0000001704040212 */ /* 0x000fe400078e3cff */
[----:B------:R-:W-:Y:S01]  /*0d90*/  @P0 LOP3.LUT R6, R6, R17, RZ, 0x3c, !PT ;  /* 0x0000001106060212 */ /* 0x000fe200078e3cff */
[----:B------:R-:W-:Y:S06]  /*0da0*/  BRA.U UP0, `(.L_x_4) ;  /* 0xfffffff500487547 */ /* 0x000fec000b83ffff */
[----:B------:R-:W-:-:S05]  /*0db0*/  VIADD R0, R0, 0x1 ;  /* 0x0000000100007836 */ /* 0x000fca0000000000 */
[----:B------:R-:W-:-:S13]  /*0dc0*/  ISETP.NE.AND P0, PT, R0, 0x5, PT ;  /* 0x000000050000780c */ /* 0x000fda0003f05270 */
[----:B------:R-:W-:Y:S05]  /*0dd0*/  @P0 BRA `(.L_x_5) ;  /* 0xfffffff400300947 */ /* 0x000fea000383ffff */
[----:B------:R-:W-:Y:S01]  /*0de0*/  LOP3.LUT R0, R2, 0x3, RZ, 0xc0, !PT ;  /* 0x0000000302007812 */ /* 0x000fe200078ec0ff */
[----:B------:R0:W-:Y:S03]  /*0df0*/  STL.64 [R1+0x8], R6 ;  /* 0x0000080601007387 */ /* 0x0001e60000100a00 */
[----:B------:R-:W-:Y:S01]  /*0e00*/  ISETP.NE.U32.AND P0, PT, R0, 0x1, PT ;  /* 0x000000010000780c */ /* 0x000fe20003f05070 */
[----:B------:R0:W-:Y:S03]  /*0e10*/  STL.64 [R1+0x10], R4 ;  /* 0x0000100401007387 */ /* 0x0001e60000100a00 */
[----:B------:R-:W-:Y:S01]  /*0e20*/  ISETP.NE.AND.EX P0, PT, RZ, RZ, PT, P0 ;  /* 0x000000ffff00720c */ /* 0x000fe20003f05300 */
[----:B------:R0:W-:-:S12]  /*0e30*/  STL [R1+0x4], R3 ;  /* 0x0000040301007387 */ /* 0x0001d80000100800 */
[----:B0-----:R-:W-:Y:S05]  /*0e40*/  @!P0 BRA `(.L_x_3) ;  /* 0x0000001400f88947 */ /* 0x001fea0003800000 */
[----:B------:R-:W-:Y:S01]  /*0e50*/  UMOV UR4, URZ ;  /* 0x000000ff00047c82 */ /* 0x000fe20008000000 */
[----:B------:R-:W-:Y:S01]  /*0e60*/  IMAD.MOV.U32 R0, RZ, RZ, RZ ;  /* 0x000000ffff007224 */ /* 0x000fe200078e00ff */
[----:B------:R-:W-:Y:S01]  /*0e70*/  CS2R R6, SRZ ;  /* 0x0000000000067805 */ /* 0x000fe2000001ff00 */
[----:B------:R-:W-:Y:S02]  /*0e80*/  IMAD.MOV.U32 R4, RZ, RZ, RZ ;  /* 0x000000ffff047224 */ /* 0x000fe400078e00ff */
[----:B------:R-:W-:Y:S02]  /*0e90*/  IMAD.MOV.U32 R3, RZ, RZ, RZ ;  /* 0x000000ffff037224 */ /* 0x000fe400078e00ff */
[----:B------:R-:W-:-:S07]  /*0ea0*/  IMAD.U32 R5, RZ, RZ, UR4 ;  /* 0x00000004ff057e24 */ /* 0x000fce000f8e00ff */
.L_x_7:
[----:B------:R-:W-:-:S06]  /*0eb0*/  IMAD R12, R0, 0x4, R1 ;  /* 0x00000004000c7824 */ /* 0x000fcc00078e0201 */
[----:B------:R-:W5:Y:S01]  /*0ec0*/  LDL R12, [R12+0x4] ;  /* 0x000004000c0c7983 */ /* 0x000f620000100800 */
[----:B------:R-:W-:-:S05]  /*0ed0*/  UMOV UR4, URZ ;  /* 0x000000ff00047c82 */ /* 0x000fca0008000000 */
.L_x_6:
        /* <DEDUP_REMOVED lines=180> */
[----:B------:R0:W-:Y:S03]  /*1a20*/  STL [R1+0x4], R3 ;  /* 0x0000040301007387 */ /* 0x0001e60000100800 */
[----:B------:R-:W-:Y:S01]  /*1a30*/  ISETP.NE.AND.EX P0, PT, RZ, RZ, PT, P0 ;  /* 0x000000ffff00720c */ /* 0x000fe20003f05300 */
[----:B------:R0:W-:-:S12]  /*1a40*/  STL.64 [R1+0x10], R4 ;  /* 0x0000100401007387 */ /* 0x0001d80000100a00 */
[----:B0-----:R-:W-:Y:S05]  /*1a50*/  @P0 BRA `(.L_x_3) ;  /* 0x0000000800f40947 */ /* 0x001fea0003800000 */
[----:B------:R-:W-:Y:S01]  /*1a60*/  UMOV UR4, URZ ;  /* 0x000000ff00047c82 */ /* 0x000fe20008000000 */
[----:B------:R-:W-:Y:S01]  /*1a70*/  IMAD.MOV.U32 R0, RZ, RZ, RZ ;  /* 0x000000ffff007224 */ /* 0x000fe200078e00ff */
[----:B------:R-:W-:Y:S01]  /*1a80*/  CS2R R6, SRZ ;  /* 0x0000000000067805 */ /* 0x000fe2000001ff00 */
[----:B------:R-:W-:Y:S02]  /*1a90*/  IMAD.MOV.U32 R4, RZ, RZ, RZ ;  /* 0x000000ffff047224 */ /* 0x000fe400078e00ff */
[----:B------:R-:W-:Y:S02]  /*1aa0*/  IMAD.MOV.U32 R3, RZ, RZ, RZ ;  /* 0x000000ffff037224 */ /* 0x000fe400078e00ff */
[----:B------:R-:W-:-:S07]  /*1ab0*/  IMAD.U32 R5, RZ, RZ, UR4 ;  /* 0x00000004ff057e24 */ /* 0x000fce000f8e00ff */
.L_x_9:
[----:B------:R-:W-:-:S06]  /*1ac0*/  IMAD R12, R0, 0x4, R1 ;  /* 0x00000004000c7824 */ /* 0x000fcc00078e0201 */
[----:B------:R-:W5:Y:S01]  /*1ad0*/  LDL R12, [R12+0x4] ;  /* 0x000004000c0c7983 */ /* 0x000f620000100800 */
[----:B------:R-:W-:-:S05]  /*1ae0*/  UMOV UR4, URZ ;  /* 0x000000ff00047c82 */ /* 0x000fca0008000000 */
.L_x_8:
        /* <DEDUP_REMOVED lines=177> */
[----:B------:R0:W-:Y:S04]  /*2600*/  STL.64 [R1+0x8], R6 ;  /* 0x0000080601007387 */ /* 0x0001e80000100a00 */
[----:B------:R0:W-:Y:S04]  /*2610*/  STL [R1+0x4], R3 ;  /* 0x0000040301007387 */ /* 0x0001e80000100800 */
[----:B------:R0:W-:Y:S02]  /*2620*/  STL.64 [R1+0x10], R4 ;  /* 0x0000100401007387 */ /* 0x0001e40000100a00 */
.L_x_3:
[----:B------:R-:W-:Y:S05]  /*2630*/  BSYNC.RECONVERGENT B1 ;  /* 0x0000000000017941 */ /* 0x000fea0003800200 */
.L_x_2:
[C---:B------:R-:W-:Y:S01]  /*2640*/  ISETP.GT.U32.AND P0, PT, R2.reuse, 0x3, PT ;  /* 0x000000030200780c */ /* 0x040fe20003f04070 */
[----:B------:R-:W-:Y:S01]  /*2650*/  VIADD R11, R11, 0x1 ;  /* 0x000000010b0b7836 */ /* 0x000fe20000000000 */
[--C-:B------:R-:W-:Y:S02]  /*2660*/  SHF.R.U64 R2, R2, 0x2, R13.reuse ;  /* 0x0000000202027819 */ /* 0x100fe4000000120d */
[----:B------:R-:W-:Y:S02]  /*2670*/  ISETP.GT.U32.AND.EX P0, PT, R13, RZ, PT, P0 ;  /* 0x000000ff0d00720c */ /* 0x000fe40003f04100 */
[----:B------:R-:W-:-:S11]  /*2680*/  SHF.R.U32.HI R13, RZ, 0x2, R13 ;  /* 0x00000002ff0d7819 */ /* 0x000fd6000001160d */
[----:B------:R-:W-:Y:S05]  /*2690*/  @P0 BRA `(.L_x_10) ;  /* 0xffffffd800d40947 */ /* 0x000fea000383ffff */
.L_x_1:
[----:B------:R-:W-:Y:S05]  /*26a0*/  BSYNC.RECONVERGENT B0 ;  /* 0x0000000000007941 */ /* 0x000fea0003800200 */
.L_x_0:
[----:B0-----:R-:W0:Y:S01]  /*26b0*/  LDC.64 R6, c[0x0][0x390] ;  /* 0x0000e400ff067b82 */ /* 0x001e220000000a00 */
[----:B------:R-:W-:Y:S01]  /*26c0*/  SHF.R.U32.HI R0, RZ, 0x2, R3 ;  /* 0x00000002ff007819 */ /* 0x000fe20000011603 */
[----:B------:R-:W1:Y:S03]  /*26d0*/  LDCU.64 UR4, c[0x0][0x380] ;  /* 0x00007000ff0477ac */ /* 0x000e660008000a00 */
[----:B------:R-:W-:Y:S01]  /*26e0*/  LOP3.LUT R0, R0, R3, RZ, 0x3c, !PT ;  /* 0x0000000300007212 */ /* 0x000fe200078e3cff */
[----:B------:R-:W-:-:S04]  /*26f0*/  IMAD.SHL.U32 R3, R5, 0x10, RZ ;  /* 0x0000001005037824 */ /* 0x000fc800078e00ff */
[----:B------:R-:W-:-:S05]  /*2700*/  IMAD.SHL.U32 R2, R0, 0x2, RZ ;  /* 0x0000000200027824 */ /* 0x000fca00078e00ff */
[----:B------:R-:W-:Y:S02]  /*2710*/  LOP3.LUT R2, R0, R2, R3, 0x96, !PT ;  /* 0x0000000200027212 */ /* 0x000fe400078e9603 */
[----:B------:R-:W-:Y:S02]  /*2720*/  SHF.R.S32.HI R3, RZ, 0x1f, R10 ;  /* 0x0000001fff037819 */ /* 0x000fe4000001140a */
[----:B------:R-:W-:Y:S01]  /*2730*/  LOP3.LUT R2, R2, R5, RZ, 0x3c, !PT ;  /* 0x0000000502027212 */ /* 0x000fe200078e3cff */
[----:B------:R-:W-:Y:S01]  /*2740*/  IMAD.MOV.U32 R5, RZ, RZ, 0x2f800000 ;  /* 0x2f800000ff057424 */ /* 0x000fe200078e00ff */
[----:B0-----:R-:W-:Y:S02]  /*2750*/  LOP3.LUT R6, R6, 0xaad26b49, RZ, 0x3c, !PT ;  /* 0xaad26b4906067812 */ /* 0x001fe400078e3cff */
[----:B------:R-:W-:-:S03]  /*2760*/  LOP3.LUT R7, R7, 0xf7dcefdd, RZ, 0x3c, !PT ;  /* 0xf7dcefdd07077812 */ /* 0x000fc600078e3cff */
[----:B------:R-:W-:Y:S02]  /*2770*/  IMAD R6, R6, 0x4182bed5, RZ ;  /* 0x4182bed506067824 */ /* 0x000fe400078e02ff */
[----:B------:R-:W-:-:S05]  /*2780*/  IMAD R7, R7, -0x658354e5, RZ ;  /* 0x9a7cab1b07077824 */ /* 0x000fca00078e02ff */
[----:B------:R-:W-:-:S04]  /*2790*/  IADD3 R7, PT, PT, R6, 0x64f0c9, R7 ;  /* 0x0064f0c906077810 */ /* 0x000fc80007ffe007 */
[----:B------:R-:W-:Y:S02]  /*27a0*/  IADD3 R0, PT, PT, R7, 0x587c5, R2 ;  /* 0x000587c507007810 */ /* 0x000fe40007ffe002 */
[C---:B-1----:R-:W-:Y:S02]  /*27b0*/  LEA R2, P0, R10.reuse, UR4, 0x2 ;  /* 0x000000040a027c11 */ /* 0x042fe4000f8010ff */
[----:B------:R-:W-:Y:S02]  /*27c0*/  I2FP.F32.U32 R0, R0 ;  /* 0x0000000000007245 */ /* 0x000fe40000201000 */
[----:B------:R-:W-:-:S03]  /*27d0*/  LEA.HI.X R3, R10, UR5, R3, 0x2, P0 ;  /* 0x000000050a037c11 */ /* 0x000fc600080f1403 */
[----:B------:R-:W-:-:S05]  /*27e0*/  FFMA R5, R0, R5, 1.1641532182693481445e-10 ;  /* 0x2f00000000057423 */ /* 0x000fca0000000005 */
[----:B------:R-:W-:Y:S01]  /*27f0*/  STG.E desc[UR6][R2.64], R5 ;  /* 0x0000000502007986 */ /* 0x000fe2000c101906 */
[----:B------:R-:W-:Y:S05]  /*2800*/  EXIT ;  /* 0x000000000000794d */ /* 0x000fea0003800000 */
.L_x_11:
[----:B------:R-:W-:-:S00]  /*2810*/  BRA `(.L_x_11) ;  /* 0xfffffffc00fc7947 */ /* 0x000fc0000383ffff */
[----:B------:R-:W-:-:S00]  /*2820*/  NOP ;  /* 0x0000000000007918 */ /* 0x000fc00000000000 */
        /* <DEDUP_REMOVED lines=13> */
.L_x_12:


//--------------------- .nv.global.init           --------------------------
	.section	.nv.global.init,"aw",@progbits
	.align	4
.nv.global.init:
	.type		mrg32k3aM1SubSeq,@object
	.size		mrg32k3aM1SubSeq,(mrg32k3aM2SubSeq - mrg32k3aM1SubSeq)
mrg32k3aM1SubSeq:
        /*0000*/ 	.byte	0x0b, 0xcc, 0xee, 0x04, 0x73, 0x29, 0x8b, 0x6f, 0xf6, 0x53, 0x03, 0xf6, 0x23, 0xf6, 0xea, 0xda
        /* <DEDUP_REMOVED lines=125> */
	.type		mrg32k3aM2SubSeq,@object
	.size		mrg32k3aM2SubSeq,(mrg32k3aM1 - mrg32k3aM2SubSeq)
mrg32k3aM2SubSeq:
        /* <DEDUP_REMOVED lines=126> */
	.type		mrg32k3aM1,@object
	.size		mrg32k3aM1,(mrg32k3aM1Seq - mrg32k3aM1)
mrg32k3aM1:
        /* <DEDUP_REMOVED lines=144> */
	.type		mrg32k3aM1Seq,@object
	.size		mrg32k3aM1Seq,(mrg32k3aM2 - mrg32k3aM1Seq)
mrg32k3aM1Seq:
        /* <DEDUP_REMOVED lines=144> */
	.type		mrg32k3aM2,@object
	.size		mrg32k3aM2,(mrg32k3aM2Seq - mrg32k3aM2)
mrg32k3aM2:
        /* <DEDUP_REMOVED lines=144> */
	.type		mrg32k3aM2Seq,@object
	.size		mrg32k3aM2Seq,(precalc_xorwow_matrix - mrg32k3aM2Seq)
mrg32k3aM2Seq:
        /* <DEDUP_REMOVED lines=144> */
	.type		precalc_xorwow_matrix,@object
	.size		precalc_xorwow_matrix,(precalc_xorwow_offset_matrix - precalc_xorwow_matrix)
precalc_xorwow_matrix:
        /* <DEDUP_REMOVED lines=6400> */
	.type		precalc_xorwow_offset_matrix,@object
	.size		precalc_xorwow_offset_matrix,(.L_1 - precalc_xorwow_offset_matrix)
precalc_xorwow_offset_matrix:
        /* <DEDUP_REMOVED lines=6400> */
.L_1:


//--------------------- .nv.shared.reserved.0     --------------------------
	.section	.nv.shared.reserved.0,"aw",@nobits
	.weak		__nv_reservedSMEM_offset_0_alias
	.size		__nv_reservedSMEM_offset_0_alias, 0, 64
	.other		__nv_reservedSMEM_offset_0_alias,@"STO_CUDA_RESERVED_SHARED STV_DEFAULT"
__nv_reservedSMEM_offset_0_alias:
	.zero		0
	.zero		64


//--------------------- .nv.constant0._Z20generateRandomKernelPfiy --------------------------
	.section	.nv.constant0._Z20generateRandomKernelPfiy,"a",@progbits
	.sectionflags	@""
	.align	4
.nv.constant0._Z20generateRandomKernelPfiy:
	.zero		920


//--------------------- SYMBOLS --------------------------

	.type		.nv.reservedSmem.offset0,@object
	.size		.nv.reservedSmem.offset0,0x4
